	.target	sm_100a

	.elftype	@"ET_EXEC"


//--------------------- .note.nv.tkinfo           --------------------------
	.section	.note.nv.tkinfo,"",@"SHT_NOTE"
	.sectionflags	@"SHF_NOTE_NV_TKINFO"
	.tkinfo
        /*0018*/ 	.word	0x00000081
        /*0030*/ 	.string	""
        /*0030*/ 	.string	"ptxas-blackwell"
        /*0030*/ 	.string	"Cuda compilation tools, release 12.9, V12.9.86"
        /*0030*/ 	.string	"Build cuda_12.9.r12.9/compiler.36037853_0"
        /*0030*/ 	.string	"-v  -suppress-debug-info  -lineinfo  -arch sm_100a "



//--------------------- .note.nv.cuver            --------------------------
	.section	.note.nv.cuver,"",@"SHT_NOTE"
	.sectionflags	@"SHF_NOTE_NV_CUVER"
        /*0018*/ 	.short	0x0001
        /*001a*/ 	.short	0x0064
        /*001c*/ 	.short	0x0001
        /*001e*/ 	.short	0x0000
        /*0020*/ 	.short	0x0001
        /*0022*/ 	.short	0x0000


//--------------------- .nv.info                  --------------------------
	.section	.nv.info,"",@"SHT_CUDA_INFO"
	.align	4


	//----- nvinfo : EIATTR_REGCOUNT
	.align		4
        /*0000*/ 	.byte	0x04, 0x2f
        /*0002*/ 	.short	(.L_1 - .L_0)
	.align		4
.L_0:
        /*0004*/ 	.word	index@(matmul_kernel)
        /*0008*/ 	.word	0x000000ac


	//----- nvinfo : EIATTR_FRAME_SIZE
	.align		4
.L_1:
        /*000c*/ 	.byte	0x04, 0x11
        /*000e*/ 	.short	(.L_3 - .L_2)
	.align		4
.L_2:
        /*0010*/ 	.word	index@(matmul_kernel)
        /*0014*/ 	.word	0x00000000


	//----- nvinfo : EIATTR_MIN_STACK_SIZE
	.align		4
.L_3:
        /*0018*/ 	.byte	0x04, 0x12
        /*001a*/ 	.short	(.L_5 - .L_4)
	.align		4
.L_4:
        /*001c*/ 	.word	index@(matmul_kernel)
        /*0020*/ 	.word	0x00000000
.L_5:


//--------------------- .nv.info.matmul_kernel    --------------------------
	.section	.nv.info.matmul_kernel,"",@"SHT_CUDA_INFO"
	.sectionflags	@""
	.align	4


	//----- nvinfo : EIATTR_CUDA_API_VERSION
	.align		4
        /*0000*/ 	.byte	0x04, 0x37
        /*0002*/ 	.short	(.L_7 - .L_6)
.L_6:
        /*0004*/ 	.word	0x00000081


	//----- nvinfo : EIATTR_KPARAM_INFO
	.align		4
.L_7:
        /*0008*/ 	.byte	0x04, 0x17
        /*000a*/ 	.short	(.L_9 - .L_8)
.L_8:
        /*000c*/ 	.word	0x00000000
        /*0010*/ 	.short	0x000d
        /*0012*/ 	.short	0x0048
        /*0014*/ 	.byte	0x00, 0xf4, 0x21, 0x00


	//----- nvinfo : EIATTR_KPARAM_INFO
	.align		4
.L_9:
        /*0018*/ 	.byte	0x04, 0x17
        /*001a*/ 	.short	(.L_11 - .L_10)
.L_10:
        /*001c*/ 	.word	0x00000000
        /*0020*/ 	.short	0x000c
        /*0022*/ 	.short	0x0040
        /*0024*/ 	.byte	0x00, 0xf4, 0x21, 0x00


	//----- nvinfo : EIATTR_KPARAM_INFO
	.align		4
.L_11:
        /*0028*/ 	.byte	0x04, 0x17
        /*002a*/ 	.short	(.L_13 - .L_12)
.L_12:
        /*002c*/ 	.word	0x00000000
        /*0030*/ 	.short	0x000b
        /*0032*/ 	.short	0x0038
        /*0034*/ 	.byte	0x00, 0xf0, 0x11, 0x00


	//----- nvinfo : EIATTR_KPARAM_INFO
	.align		4
.L_13:
        /*0038*/ 	.byte	0x04, 0x17
        /*003a*/ 	.short	(.L_15 - .L_14)
.L_14:
        /*003c*/ 	.word	0x00000000
        /*0040*/ 	.short	0x000a
        /*0042*/ 	.short	0x0034
        /*0044*/ 	.byte	0x00, 0xf0, 0x11, 0x00


	//----- nvinfo : EIATTR_KPARAM_INFO
	.align		4
.L_15:
        /*0048*/ 	.byte	0x04, 0x17
        /*004a*/ 	.short	(.L_17 - .L_16)
.L_16:
        /*004c*/ 	.word	0x00000000
        /*0050*/ 	.short	0x0009
        /*0052*/ 	.short	0x0030
        /*0054*/ 	.byte	0x00, 0xf0, 0x11, 0x00


	//----- nvinfo : EIATTR_KPARAM_INFO
	.align		4
.L_17:
        /*0058*/ 	.byte	0x04, 0x17
        /*005a*/ 	.short	(.L_19 - .L_18)
.L_18:
        /*005c*/ 	.word	0x00000000
        /*0060*/ 	.short	0x0008
        /*0062*/ 	.short	0x002c
        /*0064*/ 	.byte	0x00, 0xf0, 0x11, 0x00


	//----- nvinfo : EIATTR_KPARAM_INFO
	.align		4
.L_19:
        /*0068*/ 	.byte	0x04, 0x17
        /*006a*/ 	.short	(.L_21 - .L_20)
.L_20:
        /*006c*/ 	.word	0x00000000
        /*0070*/ 	.short	0x0007
        /*0072*/ 	.short	0x0028
        /*0074*/ 	.byte	0x00, 0xf0, 0x11, 0x00


	//----- nvinfo : EIATTR_KPARAM_INFO
	.align		4
.L_21:
        /*0078*/ 	.byte	0x04, 0x17
        /*007a*/ 	.short	(.L_23 - .L_22)
.L_22:
        /*007c*/ 	.word	0x00000000
        /*0080*/ 	.short	0x0006
        /*0082*/ 	.short	0x0024
        /*0084*/ 	.byte	0x00, 0xf0, 0x11, 0x00


	//----- nvinfo : EIATTR_KPARAM_INFO
	.align		4
.L_23:
        /*0088*/ 	.byte	0x04, 0x17
        /*008a*/ 	.short	(.L_25 - .L_24)
.L_24:
        /*008c*/ 	.word	0x00000000
        /*0090*/ 	.short	0x0005
        /*0092*/ 	.short	0x0020
        /*0094*/ 	.byte	0x00, 0xf0, 0x11, 0x00


	//----- nvinfo : EIATTR_KPARAM_INFO
	.align		4
.L_25:
        /*0098*/ 	.byte	0x04, 0x17
        /*009a*/ 	.short	(.L_27 - .L_26)
.L_26:
        /*009c*/ 	.word	0x00000000
        /*00a0*/ 	.short	0x0004
        /*00a2*/ 	.short	0x001c
        /*00a4*/ 	.byte	0x00, 0xf0, 0x11, 0x00


	//----- nvinfo : EIATTR_KPARAM_INFO
	.align		4
.L_27:
        /*00a8*/ 	.byte	0x04, 0x17
        /*00aa*/ 	.short	(.L_29 - .L_28)
.L_28:
        /*00ac*/ 	.word	0x00000000
        /*00b0*/ 	.short	0x0003
        /*00b2*/ 	.short	0x0018
        /*00b4*/ 	.byte	0x00, 0xf0, 0x11, 0x00


	//----- nvinfo : EIATTR_KPARAM_INFO
	.align		4
.L_29:
        /*00b8*/ 	.byte	0x04, 0x17
        /*00ba*/ 	.short	(.L_31 - .L_30)
.L_30:
        /*00bc*/ 	.word	0x00000000
        /*00c0*/ 	.short	0x0002
        /*00c2*/ 	.short	0x0010
        /*00c4*/ 	.byte	0x00, 0xf4, 0x21, 0x00


	//----- nvinfo : EIATTR_KPARAM_INFO
	.align		4
.L_31:
        /*00c8*/ 	.byte	0x04, 0x17
        /*00ca*/ 	.short	(.L_33 - .L_32)
.L_32:
        /*00cc*/ 	.word	0x00000000
        /*00d0*/ 	.short	0x0001
        /*00d2*/ 	.short	0x0008
        /*00d4*/ 	.byte	0x00, 0xf4, 0x21, 0x00


	//----- nvinfo : EIATTR_KPARAM_INFO
	.align		4
.L_33:
        /*00d8*/ 	.byte	0x04, 0x17
        /*00da*/ 	.short	(.L_35 - .L_34)
.L_34:
        /*00dc*/ 	.word	0x00000000
        /*00e0*/ 	.short	0x0000
        /*00e2*/ 	.short	0x0000
        /*00e4*/ 	.byte	0x00, 0xf4, 0x21, 0x00


	//----- nvinfo : EIATTR_SPARSE_MMA_MASK
	.align		4
.L_35:
        /*00e8*/ 	.byte	0x03, 0x50
        /*00ea*/ 	.short	0x0000


	//----- nvinfo : EIATTR_MAXREG_COUNT
	.align		4
        /*00ec*/ 	.byte	0x03, 0x1b
        /*00ee*/ 	.short	0x00ff


	//----- nvinfo : EIATTR_NUM_BARRIERS
	.align		4
        /*00f0*/ 	.byte	0x02, 0x4c
        /*00f2*/ 	.byte	0x01
	.zero		1


	//----- nvinfo : EIATTR_VRC_CTA_INIT_COUNT
	.align		4
        /*00f4*/ 	.byte	0x02, 0x4a
	.zero		1
	.zero		1


	//----- nvinfo : EIATTR_EXIT_INSTR_OFFSETS
	.align		4
        /*00f8*/ 	.byte	0x04, 0x1c
        /*00fa*/ 	.short	(.L_37 - .L_36)


	//   ....[0]....
.L_36:
        /*00fc*/ 	.word	0x00005050


	//   ....[1]....
        /*0100*/ 	.word	0x00005080


	//----- nvinfo : EIATTR_REQNTID
	.align		4
.L_37:
        /*0104*/ 	.byte	0x04, 0x10
        /*0106*/ 	.short	(.L_39 - .L_38)
.L_38:
        /*0108*/ 	.word	0x00000040
        /*010c*/ 	.word	0x00000001
        /*0110*/ 	.word	0x00000001


	//----- nvinfo : EIATTR_CBANK_PARAM_SIZE
	.align		4
.L_39:
        /*0114*/ 	.byte	0x03, 0x19
        /*0116*/ 	.short	0x0050


	//----- nvinfo : EIATTR_PARAM_CBANK
	.align		4
        /*0118*/ 	.byte	0x04, 0x0a
        /*011a*/ 	.short	(.L_41 - .L_40)
	.align		4
.L_40:
        /*011c*/ 	.word	index@(.nv.constant0.matmul_kernel)
        /*0120*/ 	.short	0x0380
        /*0122*/ 	.short	0x0050


	//----- nvinfo : EIATTR_SW_WAR
	.align		4
.L_41:
        /*0124*/ 	.byte	0x04, 0x36
        /*0126*/ 	.short	(.L_43 - .L_42)
.L_42:
        /*0128*/ 	.word	0x00000008
.L_43:


//--------------------- .nv.compat                --------------------------
	.section	.nv.compat,"",@"SHT_CUDA_COMPAT_INFO"
	.align	4
        /*0000*/ 	.byte	0x02, 0x02, 0x01, 0x00, 0x02, 0x05, 0x05, 0x00, 0x02, 0x03, 0x00, 0x00, 0x02, 0x06, 0x01, 0x00


//--------------------- .nv.callgraph             --------------------------
	.section	.nv.callgraph,"",@"SHT_CUDA_CALLGRAPH"
	.align	4
	.sectionentsize	8
	.align		4
        /*0000*/ 	.word	0x00000000
	.align		4
        /*0004*/ 	.word	0xffffffff
	.align		4
        /*0008*/ 	.word	0x00000000
	.align		4
        /*000c*/ 	.word	0xfffffffe
	.align		4
        /*0010*/ 	.word	0x00000000
	.align		4
        /*0014*/ 	.word	0xfffffffd
	.align		4
        /*0018*/ 	.word	0x00000000
	.align		4
        /*001c*/ 	.word	0xfffffffc


//--------------------- .text.matmul_kernel       --------------------------
	.section	.text.matmul_kernel,"ax",@progbits
	.align	128
        .global         matmul_kernel
        .type           matmul_kernel,@function
        .size           matmul_kernel,(.L_x_4 - matmul_kernel)
        .other          matmul_kernel,@"STO_CUDA_ENTRY STV_DEFAULT"
matmul_kernel:
.text.matmul_kernel:
[----:B------:R-:W0:Y:S08]  /*0000*/  LDC R1, c[0x0][0x37c] ;  /* 0x0000df00ff017b82 */ /* 0x000e300000000800 */
[----:B------:R-:W1:Y:S01]  /*0010*/  LDC.64 R30, c[0x0][0x398] ;  /* 0x0000e600ff1e7b82 */ /* 0x000e620000000a00 */
[----:B------:R-:W2:Y:S01]  /*0020*/  S2R R5, SR_CTAID.X ;  /* 0x0000000000057919 */ /* 0x000ea20000002500 */
[----:B------:R-:W3:Y:S01]  /*0030*/  LDCU UR4, c[0x0][0x3a0] ;  /* 0x00007400ff0477ac */ /* 0x000ee20008000800 */
[----:B------:R-:W-:Y:S01]  /*0040*/  UMOV UR5, 0x400 ;  /* 0x0000040000057882 */ /* 0x000fe20000000000 */
[----:B------:R-:W4:Y:S04]  /*0050*/  LDCU.64 UR8, c[0x0][0x358] ;  /* 0x00006b00ff0877ac */ /* 0x000f280008000a00 */
[----:B------:R-:W5:Y:S01]  /*0060*/  S2UR UR6, SR_CgaCtaId ;  /* 0x00000000000679c3 */ /* 0x000f620000008800 */
[----:B------:R-:W0:Y:S01]  /*0070*/  LDCU UR7, c[0x0][0x3a0] ;  /* 0x00007400ff0777ac */ /* 0x000e220008000800 */
[----:B---3--:R-:W-:Y:S01]  /*0080*/  UIADD3 UR4, UPT, UPT, UR4, 0x3f, URZ ;  /* 0x0000003f04047890 */ /* 0x008fe2000fffe0ff */
[----:B-1----:R-:W-:-:S03]  /*0090*/  VIADD R0, R31, 0x1f ;  /* 0x0000001f1f007836 */ /* 0x002fc60000000000 */
[----:B------:R-:W-:Y:S02]  /*00a0*/  UISETP.GT.AND UP0, UPT, UR4, 0x3f, UPT ;  /* 0x0000003f0400788c */ /* 0x000fe4000bf04270 */
[----:B------:R-:W-:Y:S01]  /*00b0*/  SHF.R.S32.HI R3, RZ, 0x1f, R0 ;  /* 0x0000001fff037819 */ /* 0x000fe20000011400 */
[----:B-----5:R-:W-:-:S03]  /*00c0*/  ULEA UR5, UR6, UR5, 0x18 ;  /* 0x0000000506057291 */ /* 0x020fc6000f8ec0ff */
[----:B------:R-:W-:Y:S02]  /*00d0*/  LEA.HI R3, R3, R0, RZ, 0x5 ;  /* 0x0000000003037211 */ /* 0x000fe400078f28ff */
[----:B--2---:R-:W-:Y:S02]  /*00e0*/  IABS R8, R5 ;  /* 0x0000000500087213 */ /* 0x004fe40000000000 */
[----:B------:R-:W-:-:S05]  /*00f0*/  SHF.R.S32.HI R3, RZ, 0x5, R3 ;  /* 0x00000005ff037819 */ /* 0x000fca0000011403 */
[----:B------:R-:W-:-:S05]  /*0100*/  IMAD.SHL.U32 R4, R3, 0x8, RZ ;  /* 0x0000000803047824 */ /* 0x000fca00078e00ff */
[-C--:B------:R-:W-:Y:S02]  /*0110*/  IABS R7, R4.reuse ;  /* 0x0000000400077213 */ /* 0x080fe40000000000 */
[----:B------:R-:W-:Y:S02]  /*0120*/  IABS R10, R4 ;  /* 0x00000004000a7213 */ /* 0x000fe40000000000 */
[----:B------:R-:W1:Y:S08]  /*0130*/  I2F.RP R0, R7 ;  /* 0x0000000700007306 */ /* 0x000e700000209400 */
[----:B-1----:R-:W1:Y:S02]  /*0140*/  MUFU.RCP R0, R0 ;  /* 0x0000000000007308 */ /* 0x002e640000001000 */
[----:B-1----:R-:W-:-:S02]  /*0150*/  VIADD R2, R0, 0xffffffe ;  /* 0x0ffffffe00027836 */ /* 0x002fc40000000000 */
[----:B------:R-:W-:-:S04]  /*0160*/  IMAD.MOV R0, RZ, RZ, -R10 ;  /* 0x000000ffff007224 */ /* 0x000fc800078e0a0a */
[----:B------:R1:W2:Y:S02]  /*0170*/  F2I.FTZ.U32.TRUNC.NTZ R3, R2 ;  /* 0x0000000200037305 */ /* 0x0002a4000021f000 */
[----:B-1----:R-:W-:Y:S02]  /*0180*/  IMAD.MOV.U32 R2, RZ, RZ, RZ ;  /* 0x000000ffff027224 */ /* 0x002fe400078e00ff */
[----:B--2---:R-:W-:-:S04]  /*0190*/  IMAD.MOV R6, RZ, RZ, -R3 ;  /* 0x000000ffff067224 */ /* 0x004fc800078e0a03 */
[----:B------:R-:W-:Y:S02]  /*01a0*/  IMAD R9, R6, R7, RZ ;  /* 0x0000000706097224 */ /* 0x000fe400078e02ff */
[----:B------:R-:W-:Y:S02]  /*01b0*/  IMAD.MOV.U32 R6, RZ, RZ, R8 ;  /* 0x000000ffff067224 */ /* 0x000fe400078e0008 */
[----:B------:R-:W-:-:S06]  /*01c0*/  IMAD.HI.U32 R3, R3, R9, R2 ;  /* 0x0000000903037227 */ /* 0x000fcc00078e0002 */
[----:B------:R-:W-:-:S04]  /*01d0*/  IMAD.HI.U32 R3, R3, R6, RZ ;  /* 0x0000000603037227 */ /* 0x000fc800078e00ff */
[----:B------:R-:W-:-:S05]  /*01e0*/  IMAD R0, R3, R0, R6 ;  /* 0x0000000003007224 */ /* 0x000fca00078e0206 */
[----:B------:R-:W-:-:S13]  /*01f0*/  ISETP.GT.U32.AND P1, PT, R7, R0, PT ;  /* 0x000000000700720c */ /* 0x000fda0003f24070 */
[----:B------:R-:W-:Y:S02]  /*0200*/  @!P1 IMAD.IADD R0, R0, 0x1, -R7 ;  /* 0x0000000100009824 */ /* 0x000fe400078e0a07 */
[----:B------:R-:W-:Y:S01]  /*0210*/  @!P1 VIADD R3, R3, 0x1 ;  /* 0x0000000103039836 */ /* 0x000fe20000000000 */
[----:B------:R-:W-:Y:S02]  /*0220*/  ISETP.NE.AND P1, PT, R4, RZ, PT ;  /* 0x000000ff0400720c */ /* 0x000fe40003f25270 */
[----:B------:R-:W-:Y:S02]  /*0230*/  ISETP.GE.U32.AND P0, PT, R0, R7, PT ;  /* 0x000000070000720c */ /* 0x000fe40003f06070 */
[----:B------:R-:W-:-:S04]  /*0240*/  LOP3.LUT R0, R5, R4, RZ, 0x3c, !PT ;  /* 0x0000000405007212 */ /* 0x000fc800078e3cff */
[----:B------:R-:W-:Y:S01]  /*0250*/  ISETP.GE.AND P2, PT, R0, RZ, PT ;  /* 0x000000ff0000720c */ /* 0x000fe20003f46270 */
[----:B------:R-:W-:-:S06]  /*0260*/  VIADD R0, R30, 0x1f ;  /* 0x0000001f1e007836 */ /* 0x000fcc0000000000 */
[----:B------:R-:W-:-:S04]  /*0270*/  @P0 VIADD R3, R3, 0x1 ;  /* 0x0000000103030836 */ /* 0x000fc80000000000 */
[----:B------:R-:W-:Y:S01]  /*0280*/  IMAD.MOV.U32 R2, RZ, RZ, R3 ;  /* 0x000000ffff027224 */ /* 0x000fe200078e0003 */
[----:B------:R-:W-:-:S03]  /*0290*/  SHF.R.S32.HI R3, RZ, 0x1f, R0 ;  /* 0x0000001fff037819 */ /* 0x000fc60000011400 */
[----:B------:R-:W-:Y:S01]  /*02a0*/  @!P2 IMAD.MOV R2, RZ, RZ, -R2 ;  /* 0x000000ffff02a224 */ /* 0x000fe200078e0a02 */
[----:B------:R-:W-:Y:S02]  /*02b0*/  @!P1 LOP3.LUT R2, RZ, R4, RZ, 0x33, !PT ;  /* 0x00000004ff029212 */ /* 0x000fe400078e33ff */
[----:B------:R-:W-:-:S03]  /*02c0*/  LEA.HI R3, R3, R0, RZ, 0x5 ;  /* 0x0000000003037211 */ /* 0x000fc600078f28ff */
[----:B------:R-:W-:Y:S02]  /*02d0*/  IMAD.SHL.U32 R6, R2, 0x8, RZ ;  /* 0x0000000802067824 */ /* 0x000fe400078e00ff */
[----:B------:R-:W-:-:S03]  /*02e0*/  IMAD.MOV R2, RZ, RZ, -R2 ;  /* 0x000000ffff027224 */ /* 0x000fc600078e0a02 */
[----:B------:R-:W-:Y:S01]  /*02f0*/  LEA.HI.SX32 R3, R3, -R6, 0x1b ;  /* 0x8000000603037211 */ /* 0x000fe200078fdaff */
[----:B------:R-:W-:-:S03]  /*0300*/  IMAD R8, R4, R2, R5 ;  /* 0x0000000204087224 */ /* 0x000fc600078e0205 */
[----:B------:R-:W-:-:S04]  /*0310*/  VIMNMX R11, PT, PT, R3, 0x8, PT ;  /* 0x00000008030b7848 */ /* 0x000fc80003fe0100 */
[-C--:B------:R-:W-:Y:S02]  /*0320*/  IABS R7, R11.reuse ;  /* 0x0000000b00077213 */ /* 0x080fe40000000000 */
[----:B------:R-:W-:Y:S02]  /*0330*/  IABS R4, R11 ;  /* 0x0000000b00047213 */ /* 0x000fe40000000000 */
[----:B------:R-:W1:Y:S08]  /*0340*/  I2F.RP R0, R7 ;  /* 0x0000000700007306 */ /* 0x000e700000209400 */
[----:B-1----:R-:W1:Y:S02]  /*0350*/  MUFU.RCP R0, R0 ;  /* 0x0000000000007308 */ /* 0x002e640000001000 */
[----:B-1----:R-:W-:-:S02]  /*0360*/  VIADD R3, R0, 0xffffffe ;  /* 0x0ffffffe00037836 */ /* 0x002fc40000000000 */
[----:B------:R-:W-:-:S04]  /*0370*/  IMAD.MOV R0, RZ, RZ, -R4 ;  /* 0x000000ffff007224 */ /* 0x000fc800078e0a04 */
[----:B------:R-:W1:Y:S02]  /*0380*/  F2I.FTZ.U32.TRUNC.NTZ R3, R3 ;  /* 0x0000000300037305 */ /* 0x000e64000021f000 */
[----:B-1----:R-:W-:-:S04]  /*0390*/  IMAD.MOV R9, RZ, RZ, -R3 ;  /* 0x000000ffff097224 */ /* 0x002fc800078e0a03 */
[----:B------:R-:W-:Y:S01]  /*03a0*/  IMAD.MOV.U32 R2, RZ, RZ, R9 ;  /* 0x000000ffff027224 */ /* 0x000fe200078e0009 */
[----:B------:R-:W-:-:S03]  /*03b0*/  IABS R9, R8 ;  /* 0x0000000800097213 */ /* 0x000fc60000000000 */
[----:B------:R-:W-:Y:S02]  /*03c0*/  IMAD R5, R2, R7, RZ ;  /* 0x0000000702057224 */ /* 0x000fe400078e02ff */
[----:B------:R-:W-:-:S04]  /*03d0*/  IMAD.MOV.U32 R2, RZ, RZ, RZ ;  /* 0x000000ffff027224 */ /* 0x000fc800078e00ff */
[----:B------:R-:W-:Y:S01]  /*03e0*/  IMAD.HI.U32 R2, R3, R5, R2 ;  /* 0x0000000503027227 */ /* 0x000fe200078e0002 */
[----:B------:R-:W-:-:S04]  /*03f0*/  LOP3.LUT R3, R8, R11, RZ, 0x3c, !PT ;  /* 0x0000000b08037212 */ /* 0x000fc800078e3cff */
[----:B------:R-:W-:Y:S01]  /*0400*/  ISETP.GE.AND P2, PT, R3, RZ, PT ;  /* 0x000000ff0300720c */ /* 0x000fe20003f46270 */
[----:B------:R-:W-:-:S04]  /*0410*/  IMAD.HI.U32 R2, R2, R9, RZ ;  /* 0x0000000902027227 */ /* 0x000fc800078e00ff */
[----:B------:R-:W-:-:S05]  /*0420*/  IMAD R0, R2, R0, R9 ;  /* 0x0000000002007224 */ /* 0x000fca00078e0209 */
[----:B------:R-:W-:-:S13]  /*0430*/  ISETP.GT.U32.AND P1, PT, R7, R0, PT ;  /* 0x000000000700720c */ /* 0x000fda0003f24070 */
[----:B------:R-:W-:Y:S02]  /*0440*/  @!P1 IMAD.IADD R0, R0, 0x1, -R7 ;  /* 0x0000000100009824 */ /* 0x000fe400078e0a07 */
[----:B------:R-:W-:Y:S01]  /*0450*/  @!P1 VIADD R2, R2, 0x1 ;  /* 0x0000000102029836 */ /* 0x000fe20000000000 */
[----:B------:R-:W-:Y:S02]  /*0460*/  ISETP.NE.AND P1, PT, R11, RZ, PT ;  /* 0x000000ff0b00720c */ /* 0x000fe40003f25270 */
[----:B------:R-:W-:Y:S02]  /*0470*/  ISETP.GE.U32.AND P0, PT, R0, R7, PT ;  /* 0x000000070000720c */ /* 0x000fe40003f06070 */
[----:B------:R-:W1:Y:S11]  /*0480*/  S2R R0, SR_TID.X ;  /* 0x0000000000007919 */ /* 0x000e760000002100 */
[----:B------:R-:W-:-:S04]  /*0490*/  @P0 VIADD R2, R2, 0x1 ;  /* 0x0000000102020836 */ /* 0x000fc80000000000 */
[----:B------:R-:W-:-:S04]  /*04a0*/  IMAD.MOV.U32 R4, RZ, RZ, R2 ;  /* 0x000000ffff047224 */ /* 0x000fc800078e0002 */
[----:B------:R-:W-:Y:S01]  /*04b0*/  @!P2 IMAD.MOV R4, RZ, RZ, -R4 ;  /* 0x000000ffff04a224 */ /* 0x000fe200078e0a04 */
[----:B------:R-:W-:-:S05]  /*04c0*/  @!P1 LOP3.LUT R4, RZ, R11, RZ, 0x33, !PT ;  /* 0x0000000bff049212 */ /* 0x000fca00078e33ff */
[----:B------:R-:W-:Y:S02]  /*04d0*/  IMAD.MOV R2, RZ, RZ, -R4 ;  /* 0x000000ffff027224 */ /* 0x000fe400078e0a04 */
[----:B------:R-:W-:Y:S02]  /*04e0*/  IMAD.SHL.U32 R4, R4, 0x20, RZ ;  /* 0x0000002004047824 */ /* 0x000fe400078e00ff */
[----:B------:R-:W-:Y:S01]  /*04f0*/  IMAD R2, R11, R2, R8 ;  /* 0x000000020b027224 */ /* 0x000fe200078e0208 */
[----:B-1----:R-:W-:-:S03]  /*0500*/  SHF.R.U32.HI R22, RZ, 0x5, R0 ;  /* 0x00000005ff167819 */ /* 0x002fc60000011600 */
[----:B------:R-:W-:Y:S01]  /*0510*/  IMAD.IADD R2, R6, 0x1, R2 ;  /* 0x0000000106027824 */ /* 0x000fe200078e0202 */
[----:B------:R-:W-:Y:S02]  /*0520*/  LOP3.LUT R3, R0, 0x1f, RZ, 0xc0, !PT ;  /* 0x0000001f00037812 */ /* 0x000fe400078ec0ff */
[----:B------:R-:W-:Y:S02]  /*0530*/  SGXT.U32 R22, R22, 0x1 ;  /* 0x000000011616781a */ /* 0x000fe40000000000 */
[----:B------:R-:W-:Y:S01]  /*0540*/  LOP3.LUT R5, R0, 0x20, RZ, 0xc0, !PT ;  /* 0x0000002000057812 */ /* 0x000fe200078ec0ff */
[----:B------:R-:W-:Y:S01]  /*0550*/  IMAD R2, R2, 0x20, R3 ;  /* 0x0000002002027824 */ /* 0x000fe200078e0203 */
[----:B------:R-:W-:Y:S02]  /*0560*/  LOP3.LUT R3, R0, 0x3f, RZ, 0xc0, !PT ;  /* 0x0000003f00037812 */ /* 0x000fe400078ec0ff */
[C---:B------:R-:W-:Y:S02]  /*0570*/  LOP3.LUT R80, R22.reuse, 0x2, RZ, 0xfc, !PT ;  /* 0x0000000216507812 */ /* 0x040fe400078efcff */
[----:B------:R-:W-:-:S02]  /*0580*/  LOP3.LUT R23, R22, 0x4, RZ, 0xfc, !PT ;  /* 0x0000000416177812 */ /* 0x000fc400078efcff */
[C---:B------:R-:W-:Y:S02]  /*0590*/  LOP3.LUT R91, R22.reuse, 0x6, RZ, 0xfc, !PT ;  /* 0x00000006165b7812 */ /* 0x040fe400078efcff */
[C---:B------:R-:W-:Y:S02]  /*05a0*/  LOP3.LUT R92, R22.reuse, 0x8, RZ, 0xfc, !PT ;  /* 0x00000008165c7812 */ /* 0x040fe400078efcff */
[C---:B------:R-:W-:Y:S02]  /*05b0*/  LOP3.LUT R93, R22.reuse, 0xa, RZ, 0xfc, !PT ;  /* 0x0000000a165d7812 */ /* 0x040fe400078efcff */
[C---:B------:R-:W-:Y:S02]  /*05c0*/  LOP3.LUT R16, R22.reuse, 0xc, RZ, 0xfc, !PT ;  /* 0x0000000c16107812 */ /* 0x040fe400078efcff */
        /* <DEDUP_REMOVED lines=8> */
[----:B------:R-:W-:Y:S01]  /*0650*/  LOP3.LUT R28, R22, 0x1e, RZ, 0xfc, !PT ;  /* 0x0000001e161c7812 */ /* 0x000fe200078efcff */
[----:B0---4-:R-:W-:Y:S06]  /*0660*/  BRA.U UP0, `(.L_x_0) ;  /* 0x00000001001c7547 */ /* 0x011fec000b800000 */
[----:B------:R-:W-:Y:S01]  /*0670*/  IMAD.SHL.U32 R5, R5, 0x20, RZ ;  /* 0x0000002005057824 */ /* 0x000fe200078e00ff */
[----:B------:R-:W-:Y:S01]  /*0680*/  CS2R R60, SRZ ;  /* 0x00000000003c7805 */ /* 0x000fe2000001ff00 */
[----:B------:R-:W-:Y:S01]  /*0690*/  IMAD.SHL.U32 R6, R0, 0x8, RZ ;  /* 0x0000000800067824 */ /* 0x000fe200078e00ff */
[----:B------:R-:W-:Y:S02]  /*06a0*/  CS2R R62, SRZ ;  /* 0x00000000003e7805 */ /* 0x000fe4000001ff00 */
[----:B------:R-:W-:Y:S02]  /*06b0*/  CS2R R44, SRZ ;  /* 0x00000000002c7805 */ /* 0x000fe4000001ff00 */
[----:B------:R-:W-:Y:S01]  /*06c0*/  CS2R R46, SRZ ;  /* 0x00000000002e7805 */ /* 0x000fe2000001ff00 */
[----:B------:R-:W-:Y:S06]  /*06d0*/  BRA `(.L_x_1) ;  /* 0x0000004000687947 */ /* 0x000fec0003800000 */
.L_x_0:
[----:B------:R-:W-:Y:S01]  /*06e0*/  IABS R29, R30 ;  /* 0x0000001e001d7213 */ /* 0x000fe20000000000 */
[C---:B------:R-:W-:Y:S01]  /*06f0*/  VIADD R26, R4.reuse, 0x1f ;  /* 0x0000001f041a7836 */ /* 0x040fe20000000000 */
[----:B------:R-:W-:Y:S01]  /*0700*/  IABS R6, R31 ;  /* 0x0000001f00067213 */ /* 0x000fe20000000000 */
[C---:B------:R-:W-:Y:S01]  /*0710*/  VIADD R32, R4.reuse, 0x1e ;  /* 0x0000001e04207836 */ /* 0x040fe20000000000 */
[----:B------:R-:W0:Y:S01]  /*0720*/  I2F.RP R10, R29 ;  /* 0x0000001d000a7306 */ /* 0x000e220000209400 */
[----:B------:R-:W-:Y:S01]  /*0730*/  IABS R20, R2 ;  /* 0x0000000200147213 */ /* 0x000fe20000000000 */
[----:B------:R-:W-:Y:S01]  /*0740*/  VIADD R33, R4, 0x1d ;  /* 0x0000001d04217836 */ /* 0x000fe20000000000 */
[----:B------:R-:W-:Y:S01]  /*0750*/  ISETP.GE.AND P5, PT, R2, RZ, PT ;  /* 0x000000ff0200720c */ /* 0x000fe20003fa6270 */
[----:B------:R-:W-:Y:S01]  /*0760*/  VIADD R34, R4, 0x1c ;  /* 0x0000001c04227836 */ /* 0x000fe20000000000 */
[----:B------:R-:W-:Y:S01]  /*0770*/  ISETP.GE.AND P4, PT, R32, RZ, PT ;  /* 0x000000ff2000720c */ /* 0x000fe20003f86270 */
[----:B------:R-:W-:Y:S01]  /*0780*/  VIADD R35, R4, 0x15 ;  /* 0x0000001504237836 */ /* 0x000fe20000000000 */
[----:B------:R-:W-:Y:S01]  /*0790*/  ISETP.NE.AND P1, PT, R30, RZ, PT ;  /* 0x000000ff1e00720c */ /* 0x000fe20003f25270 */
[----:B------:R-:W1:Y:S01]  /*07a0*/  I2F.RP R7, R6 ;  /* 0x0000000600077306 */ /* 0x000e620000209400 */
[----:B------:R-:W-:Y:S01]  /*07b0*/  IABS R24, R34 ;  /* 0x0000002200187213 */ /* 0x000fe20000000000 */
[----:B------:R-:W-:Y:S01]  /*07c0*/  VIADD R37, R4, 0x13 ;  /* 0x0000001304257836 */ /* 0x000fe20000000000 */
[----:B------:R-:W-:Y:S01]  /*07d0*/  ISETP.GE.AND P2, PT, R26, RZ, PT ;  /* 0x000000ff1a00720c */ /* 0x000fe20003f46270 */
[C---:B------:R-:W-:Y:S01]  /*07e0*/  VIADD R36, R4.reuse, 0x14 ;  /* 0x0000001404247836 */ /* 0x040fe20000000000 */
[----:B------:R-:W-:Y:S01]  /*07f0*/  IABS R44, R4 ;  /* 0x00000004002c7213 */ /* 0x000fe20000000000 */
[C---:B------:R-:W-:Y:S01]  /*0800*/  VIADD R42, R4.reuse, 0xd ;  /* 0x0000000d042a7836 */ /* 0x040fe20000000000 */
[----:B------:R-:W2:Y:S01]  /*0810*/  LDCU UR6, c[0x0][0x3a4] ;  /* 0x00007480ff0677ac */ /* 0x000ea20008000800 */
[----:B0-----:R-:W0:Y:S01]  /*0820*/  MUFU.RCP R10, R10 ;  /* 0x0000000a000a7308 */ /* 0x001e220000001000 */
[----:B------:R-:W-:Y:S01]  /*0830*/  VIADD R40, R4, 0xe ;  /* 0x0000000e04287836 */ /* 0x000fe20000000000 */
[----:B------:R-:W-:Y:S01]  /*0840*/  LOP3.LUT R94, R22, 0x3e, RZ, 0xfc, !PT ;  /* 0x0000003e165e7812 */ /* 0x000fe200078efcff */
[C---:B------:R-:W-:Y:S01]  /*0850*/  VIADD R48, R4.reuse, 0xb ;  /* 0x0000000b04307836 */ /* 0x040fe20000000000 */
[----:B------:R-:W-:Y:S01]  /*0860*/  IABS R45, R42 ;  /* 0x0000002a002d7213 */ /* 0x000fe20000000000 */
[C---:B------:R-:W-:Y:S01]  /*0870*/  VIADD R46, R4.reuse, 0xc ;  /* 0x0000000c042e7836 */ /* 0x040fe20000000000 */
[----:B------:R-:W-:Y:S01]  /*0880*/  IABS R43, R40 ;  /* 0x00000028002b7213 */ /* 0x000fe20000000000 */
[C---:B------:R-:W-:Y:S01]  /*0890*/  VIADD R52, R4.reuse, 0x9 ;  /* 0x0000000904347836 */ /* 0x040fe20000000000 */
[----:B-1----:R-:W1:Y:S01]  /*08a0*/  MUFU.RCP R7, R7 ;  /* 0x0000000700077308 */ /* 0x002e620000001000 */
[----:B------:R-:W-:Y:S01]  /*08b0*/  IABS R49, R48 ;  /* 0x0000003000317213 */ /* 0x000fe20000000000 */
[C---:B------:R-:W-:Y:S01]  /*08c0*/  VIADD R38, R4.reuse, 0xf ;  /* 0x0000000f04267836 */ /* 0x040fe20000000000 */
[----:B------:R-:W-:Y:S01]  /*08d0*/  IABS R47, R46 ;  /* 0x0000002e002f7213 */ /* 0x000fe20000000000 */
[C---:B------:R-:W-:Y:S01]  /*08e0*/  VIADD R50, R4.reuse, 0xa ;  /* 0x0000000a04327836 */ /* 0x040fe20000000000 */
[----:B------:R-:W-:Y:S01]  /*08f0*/  IABS R53, R52 ;  /* 0x0000003400357213 */ /* 0x000fe20000000000 */
[C---:B------:R-:W-:Y:S01]  /*0900*/  VIADD R54, R4.reuse, 0x8 ;  /* 0x0000000804367836 */ /* 0x040fe20000000000 */
[----:B------:R-:W-:Y:S01]  /*0910*/  IABS R41, R38 ;  /* 0x0000002600297213 */ /* 0x000fe20000000000 */
[----:B------:R-:W-:Y:S01]  /*0920*/  VIADD R56, R4, 0x7 ;  /* 0x0000000704387836 */ /* 0x000fe20000000000 */
[----:B------:R-:W-:Y:S01]  /*0930*/  IABS R51, R50 ;  /* 0x0000003200337213 */ /* 0x000fe20000000000 */
[----:B0-----:R-:W-:Y:S01]  /*0940*/  VIADD R12, R10, 0xffffffe ;  /* 0x0ffffffe0a0c7836 */ /* 0x001fe20000000000 */
[----:B------:R-:W-:Y:S01]  /*0950*/  IABS R55, R54 ;  /* 0x0000003600377213 */ /* 0x000fe20000000000 */
[C---:B------:R-:W-:Y:S01]  /*0960*/  VIADD R58, R4.reuse, 0x6 ;  /* 0x00000006043a7836 */ /* 0x040fe20000000000 */
[----:B------:R-:W-:Y:S01]  /*0970*/  IABS R57, R56 ;  /* 0x0000003800397213 */ /* 0x000fe20000000000 */
[----:B------:R0:W3:Y:S01]  /*0980*/  F2I.FTZ.U32.TRUNC.NTZ R13, R12 ;  /* 0x0000000c000d7305 */ /* 0x0000e2000021f000 */
[----:B------:R-:W-:Y:S01]  /*0990*/  VIADD R60, R4, 0x5 ;  /* 0x00000005043c7836 */ /* 0x000fe20000000000 */
[----:B------:R-:W-:Y:S01]  /*09a0*/  LOP3.LUT R95, R22, 0x3c, RZ, 0xfc, !PT ;  /* 0x0000003c165f7812 */ /* 0x000fe200078efcff */
[----:B-1----:R-:W-:Y:S01]  /*09b0*/  VIADD R8, R7, 0xffffffe ;  /* 0x0ffffffe07087836 */ /* 0x002fe20000000000 */
[----:B------:R-:W-:Y:S01]  /*09c0*/  IABS R59, R58 ;  /* 0x0000003a003b7213 */ /* 0x000fe20000000000 */
[C---:B------:R-:W-:Y:S01]  /*09d0*/  VIADD R62, R4.reuse, 0x4 ;  /* 0x00000004043e7836 */ /* 0x040fe20000000000 */
[----:B------:R-:W-:Y:S01]  /*09e0*/  IABS R61, R60 ;  /* 0x0000003c003d7213 */ /* 0x000fe20000000000 */
[C---:B------:R-:W-:Y:S01]  /*09f0*/  VIADD R64, R4.reuse, 0x3 ;  /* 0x0000000304407836 */ /* 0x040fe20000000000 */
[----:B------:R1:W4:Y:S01]  /*0a00*/  F2I.FTZ.U32.TRUNC.NTZ R9, R8 ;  /* 0x0000000800097305 */ /* 0x000322000021f000 */
[----:B0-----:R-:W-:Y:S01]  /*0a10*/  IMAD.MOV.U32 R12, RZ, RZ, RZ ;  /* 0x000000ffff0c7224 */ /* 0x001fe200078e00ff */
[----:B------:R-:W-:Y:S01]  /*0a20*/  IABS R63, R62 ;  /* 0x0000003e003f7213 */ /* 0x000fe20000000000 */
[----:B------:R-:W-:Y:S01]  /*0a30*/  VIADD R66, R4, 0x2 ;  /* 0x0000000204427836 */ /* 0x000fe20000000000 */
[----:B------:R-:W-:Y:S01]  /*0a40*/  LOP3.LUT R96, R22, 0x3a, RZ, 0xfc, !PT ;  /* 0x0000003a16607812 */ /* 0x000fe200078efcff */
[----:B------:R-:W-:Y:S01]  /*0a50*/  VIADD R68, R4, 0x1 ;  /* 0x0000000104447836 */ /* 0x000fe20000000000 */
[C---:B------:R-:W-:Y:S01]  /*0a60*/  LOP3.LUT R97, R22.reuse, 0x38, RZ, 0xfc, !PT ;  /* 0x0000003816617812 */ /* 0x040fe200078efcff */
[--C-:B---3--:R-:W-:Y:S01]  /*0a70*/  IMAD.MOV R14, RZ, RZ, -R13.reuse ;  /* 0x000000ffff0e7224 */ /* 0x108fe200078e0a0d */
[C---:B------:R-:W-:Y:S01]  /*0a80*/  LOP3.LUT R86, R22.reuse, 0x34, RZ, 0xfc, !PT ;  /* 0x0000003416567812 */ /* 0x040fe200078efcff */
[----:B-1----:R-:W-:Y:S01]  /*0a90*/  IMAD.MOV.U32 R8, RZ, RZ, RZ ;  /* 0x000000ffff087224 */ /* 0x002fe200078e00ff */
[----:B------:R-:W-:Y:S01]  /*0aa0*/  LOP3.LUT R84, R22, 0x2c, RZ, 0xfc, !PT ;  /* 0x0000002c16547812 */ /* 0x000fe200078efcff */
[----:B------:R-:W-:Y:S01]  /*0ab0*/  IMAD R15, R14, R29, RZ ;  /* 0x0000001d0e0f7224 */ /* 0x000fe200078e02ff */
[----:B------:R-:W-:Y:S01]  /*0ac0*/  LOP3.LUT R81, R22, 0x2a, RZ, 0xfc, !PT ;  /* 0x0000002a16517812 */ /* 0x000fe200078efcff */
[----:B------:R-:W-:Y:S01]  /*0ad0*/  IMAD.MOV.U32 R14, RZ, RZ, R20 ;  /* 0x000000ffff0e7224 */ /* 0x000fe200078e0014 */
[----:B------:R-:W-:Y:S01]  /*0ae0*/  IABS R20, R33 ;  /* 0x0000002100147213 */ /* 0x000fe20000000000 */
[----:B------:R-:W-:Y:S01]  /*0af0*/  IMAD.HI.U32 R13, R13, R15, R12 ;  /* 0x0000000f0d0d7227 */ /* 0x000fe200078e000c */
[----:B------:R-:W-:-:S02]  /*0b00*/  IABS R12, R26 ;  /* 0x0000001a000c7213 */ /* 0x000fc40000000000 */
[----:B------:R-:W-:Y:S02]  /*0b10*/  CS2R R76, SRZ ;  /* 0x00000000004c7805 */ /* 0x000fe4000001ff00 */
[----:B------:R-:W-:Y:S01]  /*0b20*/  LOP3.LUT R90, R22, 0x24, RZ, 0xfc, !PT ;  /* 0x00000024165a7812 */ /* 0x000fe200078efcff */
[----:B----4-:R-:W-:Y:S01]  /*0b30*/  IMAD.MOV R7, RZ, RZ, -R9 ;  /* 0x000000ffff077224 */ /* 0x010fe200078e0a09 */
[----:B------:R-:W-:Y:S01]  /*0b40*/  CS2R R78, SRZ ;  /* 0x00000000004e7805 */ /* 0x000fe2000001ff00 */
[----:B------:R-:W-:Y:S01]  /*0b50*/  IMAD.HI.U32 R13, R13, R14, RZ ;  /* 0x0000000e0d0d7227 */ /* 0x000fe200078e00ff */
[----:B------:R-:W-:-:S03]  /*0b60*/  CS2R R70, SRZ ;  /* 0x0000000000467805 */ /* 0x000fc6000001ff00 */
[----:B------:R-:W-:Y:S02]  /*0b70*/  IMAD.MOV R10, RZ, RZ, -R13 ;  /* 0x000000ffff0a7224 */ /* 0x000fe400078e0a0d */
[----:B------:R-:W-:Y:S02]  /*0b80*/  IMAD R7, R7, R6, RZ ;  /* 0x0000000607077224 */ /* 0x000fe400078e02ff */
[----:B------:R-:W-:Y:S02]  /*0b90*/  IMAD R14, R29, R10, R14 ;  /* 0x0000000a1d0e7224 */ /* 0x000fe400078e020e */
[----:B------:R-:W-:-:S03]  /*0ba0*/  IMAD.HI.U32 R13, R9, R7, R8 ;  /* 0x00000007090d7227 */ /* 0x000fc600078e0008 */
[----:B------:R-:W-:Y:S01]  /*0bb0*/  ISETP.GT.U32.AND P0, PT, R29, R14, PT ;  /* 0x0000000e1d00720c */ /* 0x000fe20003f04070 */
[----:B------:R-:W-:Y:S01]  /*0bc0*/  IMAD.MOV.U32 R10, RZ, RZ, R12 ;  /* 0x000000ffff0a7224 */ /* 0x000fe200078e000c */
[----:B------:R-:W-:Y:S01]  /*0bd0*/  IABS R12, R32 ;  /* 0x00000020000c7213 */ /* 0x000fe20000000000 */
[----:B------:R-:W-:Y:S01]  /*0be0*/  IMAD.HI.U32 R9, R13, R20, RZ ;  /* 0x000000140d097227 */ /* 0x000fe200078e00ff */
[----:B------:R-:W-:-:S03]  /*0bf0*/  IABS R32, R36 ;  /* 0x0000002400207213 */ /* 0x000fc60000000000 */
[----:B------:R-:W-:-:S04]  /*0c00*/  IMAD.HI.U32 R8, R13, R12, RZ ;  /* 0x0000000c0d087227 */ /* 0x000fc800078e00ff */
[----:B------:R-:W-:Y:S02]  /*0c10*/  IMAD.MOV R15, RZ, RZ, -R8 ;  /* 0x000000ffff0f7224 */ /* 0x000fe400078e0a08 */
[----:B------:R-:W-:Y:S02]  /*0c20*/  @!P0 IMAD.IADD R14, R14, 0x1, -R29 ;  /* 0x000000010e0e8824 */ /* 0x000fe400078e0a1d */
[----:B------:R-:W-:-:S03]  /*0c30*/  IMAD.HI.U32 R7, R13, R10, RZ ;  /* 0x0000000a0d077227 */ /* 0x000fc600078e00ff */
[----:B------:R-:W-:Y:S01]  /*0c40*/  ISETP.GT.U32.AND P6, PT, R29, R14, PT ;  /* 0x0000000e1d00720c */ /* 0x000fe20003fc4070 */
[----:B------:R-:W-:Y:S02]  /*0c50*/  IMAD.MOV R25, RZ, RZ, -R9 ;  /* 0x000000ffff197224 */ /* 0x000fe400078e0a09 */
[----:B------:R-:W-:Y:S02]  /*0c60*/  IMAD R9, R6, R15, R12 ;  /* 0x0000000f06097224 */ /* 0x000fe400078e020c */
[----:B------:R-:W-:Y:S02]  /*0c70*/  IMAD.MOV R7, RZ, RZ, -R7 ;  /* 0x000000ffff077224 */ /* 0x000fe400078e0a07 */
[----:B------:R-:W-:Y:S01]  /*0c80*/  VIADD R26, R4, 0x1a ;  /* 0x0000001a041a7836 */ /* 0x000fe20000000000 */
[C---:B------:R-:W-:Y:S01]  /*0c90*/  ISETP.GT.U32.AND P0, PT, R6.reuse, R9, PT ;  /* 0x000000090600720c */ /* 0x040fe20003f04070 */
[----:B------:R-:W-:Y:S02]  /*0ca0*/  IMAD R7, R6, R7, R10 ;  /* 0x0000000706077224 */ /* 0x000fe400078e020a */
[----:B------:R-:W-:-:S03]  /*0cb0*/  IMAD.HI.U32 R10, R13, R24, RZ ;  /* 0x000000180d0a7227 */ /* 0x000fc600078e00ff */
[C---:B------:R-:W-:Y:S01]  /*0cc0*/  ISETP.GT.U32.AND P3, PT, R6.reuse, R7, PT ;  /* 0x000000070600720c */ /* 0x040fe20003f64070 */
[----:B------:R-:W-:Y:S02]  /*0cd0*/  IMAD.MOV R27, RZ, RZ, -R10 ;  /* 0x000000ffff1b7224 */ /* 0x000fe400078e0a0a */
[----:B------:R-:W-:Y:S02]  /*0ce0*/  IMAD R10, R6, R25, R20 ;  /* 0x00000019060a7224 */ /* 0x000fe400078e0214 */
[----:B------:R-:W-:Y:S02]  /*0cf0*/  @!P6 IMAD.IADD R14, R14, 0x1, -R29 ;  /* 0x000000010e0ee824 */ /* 0x000fe400078e0a1d */
[----:B------:R-:W-:Y:S01]  /*0d00*/  VIADD R25, R4, 0x1b ;  /* 0x0000001b04197836 */ /* 0x000fe20000000000 */
[C---:B------:R-:W-:Y:S01]  /*0d10*/  ISETP.GT.U32.AND P6, PT, R6.reuse, R10, PT ;  /* 0x0000000a0600720c */ /* 0x040fe20003fc4070 */
[----:B------:R-:W-:Y:S02]  /*0d20*/  IMAD.MOV.U32 R8, RZ, RZ, R14 ;  /* 0x000000ffff087224 */ /* 0x000fe400078e000e */
[----:B------:R-:W-:Y:S01]  /*0d30*/  @!P0 IMAD.IADD R9, R9, 0x1, -R6 ;  /* 0x0000000109098824 */ /* 0x000fe200078e0a06 */
[----:B------:R-:W-:Y:S01]  /*0d40*/  IABS R20, R25 ;  /* 0x0000001900147213 */ /* 0x000fe20000000000 */
[C---:B------:R-:W-:Y:S01]  /*0d50*/  IMAD R12, R6.reuse, R27, R24 ;  /* 0x0000001b060c7224 */ /* 0x040fe200078e0218 */
[----:B------:R-:W-:Y:S01]  /*0d60*/  IABS R24, R26 ;  /* 0x0000001a00187213 */ /* 0x000fe20000000000 */
[----:B------:R-:W-:Y:S01]  /*0d70*/  @!P5 IMAD.MOV R8, RZ, RZ, -R8 ;  /* 0x000000ffff08d224 */ /* 0x000fe200078e0a08 */
[C---:B------:R-:W-:Y:S01]  /*0d80*/  ISETP.GT.U32.AND P5, PT, R6.reuse, R9, PT ;  /* 0x000000090600720c */ /* 0x040fe20003fa4070 */
[----:B------:R-:W-:Y:S01]  /*0d90*/  IMAD.HI.U32 R14, R13, R20, RZ ;  /* 0x000000140d0e7227 */ /* 0x000fe200078e00ff */
[----:B------:R-:W-:-:S02]  /*0da0*/  ISETP.GT.U32.AND P0, PT, R6, R12, PT ;  /* 0x0000000c0600720c */ /* 0x000fc40003f04070 */
[----:B------:R-:W-:Y:S01]  /*0db0*/  @!P1 LOP3.LUT R8, RZ, R30, RZ, 0x33, !PT ;  /* 0x0000001eff089212 */ /* 0x000fe200078e33ff */
[----:B------:R-:W-:Y:S01]  /*0dc0*/  @!P6 IMAD.IADD R10, R10, 0x1, -R6 ;  /* 0x000000010a0ae824 */ /* 0x000fe200078e0a06 */
[----:B------:R-:W-:Y:S01]  /*0dd0*/  ISETP.GE.AND P6, PT, R25, RZ, PT ;  /* 0x000000ff1900720c */ /* 0x000fe20003fc6270 */
[----:B------:R-:W-:Y:S01]  /*0de0*/  IMAD.MOV R25, RZ, RZ, -R14 ;  /* 0x000000ffff197224 */ /* 0x000fe200078e0a0e */
[----:B------:R-:W-:Y:S01]  /*0df0*/  ISETP.GE.AND P1, PT, R33, RZ, PT ;  /* 0x000000ff2100720c */ /* 0x000fe20003f26270 */
[----:B------:R-:W-:Y:S01]  /*0e00*/  @!P3 IMAD.IADD R7, R7, 0x1, -R6 ;  /* 0x000000010707b824 */ /* 0x000fe200078e0a06 */
[----:B------:R-:W-:Y:S01]  /*0e10*/  IABS R33, R37 ;  /* 0x0000002500217213 */ /* 0x000fe20000000000 */
[C---:B------:R-:W-:Y:S02]  /*0e20*/  IMAD R14, R6.reuse, R25, R20 ;  /* 0x00000019060e7224 */ /* 0x040fe400078e0214 */
[--C-:B------:R-:W-:Y:S01]  /*0e30*/  @!P5 IMAD.IADD R9, R9, 0x1, -R6.reuse ;  /* 0x000000010909d824 */ /* 0x100fe200078e0a06 */
[----:B------:R-:W-:Y:S01]  /*0e40*/  ISETP.GT.U32.AND P3, PT, R6, R7, PT ;  /* 0x000000070600720c */ /* 0x000fe20003f64070 */
[----:B------:R-:W-:Y:S01]  /*0e50*/  @!P0 IMAD.IADD R12, R12, 0x1, -R6 ;  /* 0x000000010c0c8824 */ /* 0x000fe200078e0a06 */
[C---:B------:R-:W-:Y:S01]  /*0e60*/  ISETP.GT.U32.AND P0, PT, R6.reuse, R10, PT ;  /* 0x0000000a0600720c */ /* 0x040fe20003f04070 */
[----:B------:R-:W-:Y:S01]  /*0e70*/  @!P4 IMAD.MOV R9, RZ, RZ, -R9 ;  /* 0x000000ffff09c224 */ /* 0x000fe200078e0a09 */
[----:B------:R-:W-:Y:S01]  /*0e80*/  ISETP.GT.U32.AND P4, PT, R6, R14, PT ;  /* 0x0000000e0600720c */ /* 0x000fe20003f84070 */
[----:B------:R-:W-:Y:S01]  /*0e90*/  VIADD R20, R4, 0x19 ;  /* 0x0000001904147836 */ /* 0x000fe20000000000 */
[----:B------:R-:W-:Y:S01]  /*0ea0*/  ISETP.GT.U32.AND P5, PT, R6, R12, PT ;  /* 0x0000000c0600720c */ /* 0x000fe20003fa4070 */
[----:B------:R-:W-:-:S03]  /*0eb0*/  IMAD.HI.U32 R15, R13, R24, RZ ;  /* 0x000000180d0f7227 */ /* 0x000fc600078e00ff */
[----:B------:R-:W-:Y:S01]  /*0ec0*/  IABS R25, R20 ;  /* 0x0000001400197213 */ /* 0x000fe20000000000 */
[----:B------:R-:W-:Y:S02]  /*0ed0*/  IMAD.MOV R15, RZ, RZ, -R15 ;  /* 0x000000ffff0f7224 */ /* 0x000fe400078e0a0f */
[--C-:B------:R-:W-:Y:S01]  /*0ee0*/  @!P3 IMAD.IADD R7, R7, 0x1, -R6.reuse ;  /* 0x000000010707b824 */ /* 0x100fe200078e0a06 */
[----:B------:R-:W-:Y:S01]  /*0ef0*/  ISETP.GE.AND P3, PT, R34, RZ, PT ;  /* 0x000000ff2200720c */ /* 0x000fe20003f66270 */
[--C-:B------:R-:W-:Y:S01]  /*0f00*/  @!P0 IMAD.IADD R10, R10, 0x1, -R6.reuse ;  /* 0x000000010a0a8824 */ /* 0x100fe200078e0a06 */
[----:B------:R-:W-:Y:S01]  /*0f10*/  ISETP.GE.AND P0, PT, R20, RZ, PT ;  /* 0x000000ff1400720c */ /* 0x000fe20003f06270 */
[----:B------:R-:W-:Y:S02]  /*0f20*/  @!P4 IMAD.IADD R14, R14, 0x1, -R6 ;  /* 0x000000010e0ec824 */ /* 0x000fe400078e0a06 */
[----:B------:R-:W-:Y:S02]  /*0f30*/  @!P1 IMAD.MOV R10, RZ, RZ, -R10 ;  /* 0x000000ffff0a9224 */ /* 0x000fe400078e0a0a */
[----:B------:R-:W-:Y:S01]  /*0f40*/  IMAD.HI.U32 R20, R13, R25, RZ ;  /* 0x000000190d147227 */ /* 0x000fe200078e00ff */
[----:B------:R-:W-:-:S03]  /*0f50*/  ISETP.GT.U32.AND P1, PT, R6, R14, PT ;  /* 0x0000000e0600720c */ /* 0x000fc60003f24070 */
[----:B------:R-:W-:Y:S02]  /*0f60*/  IMAD.MOV R20, RZ, RZ, -R20 ;  /* 0x000000ffff147224 */ /* 0x000fe400078e0a14 */
[----:B------:R-:W-:Y:S01]  /*0f70*/  @!P2 IMAD.MOV R7, RZ, RZ, -R7 ;  /* 0x000000ffff07a224 */ /* 0x000fe200078e0a07 */
[----:B------:R-:W-:Y:S01]  /*0f80*/  ISETP.GE.AND P2, PT, R26, RZ, PT ;  /* 0x000000ff1a00720c */ /* 0x000fe20003f46270 */
[C---:B------:R-:W-:Y:S02]  /*0f90*/  IMAD R20, R6.reuse, R20, R25 ;  /* 0x0000001406147224 */ /* 0x040fe400078e0219 */
[----:B------:R-:W-:Y:S02]  /*0fa0*/  IMAD R15, R6, R15, R24 ;  /* 0x0000000f060f7224 */ /* 0x000fe400078e0218 */
[C---:B------:R-:W-:Y:S02]  /*0fb0*/  VIADD R24, R4.reuse, 0x18 ;  /* 0x0000001804187836 */ /* 0x040fe40000000000 */
[----:B------:R-:W-:Y:S01]  /*0fc0*/  VIADD R26, R4, 0x17 ;  /* 0x00000017041a7836 */ /* 0x000fe20000000000 */
[----:B------:R-:W-:Y:S01]  /*0fd0*/  ISETP.GT.U32.AND P4, PT, R6, R15, PT ;  /* 0x0000000f0600720c */ /* 0x000fe20003f84070 */
[--C-:B------:R-:W-:Y:S01]  /*0fe0*/  @!P1 IMAD.IADD R14, R14, 0x1, -R6.reuse ;  /* 0x000000010e0e9824 */ /* 0x100fe200078e0a06 */
[----:B------:R-:W-:Y:S01]  /*0ff0*/  ISETP.GT.U32.AND P1, PT, R6, R20, PT ;  /* 0x000000140600720c */ /* 0x000fe20003f24070 */
[----:B------:R-:W-:Y:S01]  /*1000*/  VIADD R34, R4, 0x16 ;  /* 0x0000001604227836 */ /* 0x000fe20000000000 */
[----:B------:R-:W-:Y:S01]  /*1010*/  IABS R27, R24 ;  /* 0x00000018001b7213 */ /* 0x000fe20000000000 */
[----:B------:R-:W-:Y:S01]  /*1020*/  @!P5 IMAD.IADD R12, R12, 0x1, -R6 ;  /* 0x000000010c0cd824 */ /* 0x000fe200078e0a06 */
[----:B------:R-:W-:Y:S01]  /*1030*/  IABS R29, R26 ;  /* 0x0000001a001d7213 */ /* 0x000fe20000000000 */
[----:B------:R-:W-:Y:S01]  /*1040*/  @!P6 IMAD.MOV R14, RZ, RZ, -R14 ;  /* 0x000000ffff0ee224 */ /* 0x000fe200078e0a0e */
[----:B------:R-:W-:Y:S01]  /*1050*/  ISETP.GE.AND P5, PT, R24, RZ, PT ;  /* 0x000000ff1800720c */ /* 0x000fe20003fa6270 */
[----:B------:R-:W-:Y:S01]  /*1060*/  IMAD.HI.U32 R24, R13, R27, RZ ;  /* 0x0000001b0d187227 */ /* 0x000fe200078e00ff */
[----:B------:R-:W-:-:S03]  /*1070*/  IABS R30, R34 ;  /* 0x00000022001e7213 */ /* 0x000fc60000000000 */
[----:B------:R-:W-:-:S04]  /*1080*/  IMAD.HI.U32 R25, R13, R29, RZ ;  /* 0x0000001d0d197227 */ /* 0x000fc800078e00ff */
[----:B------:R-:W-:Y:S01]  /*1090*/  @!P3 IMAD.MOV R12, RZ, RZ, -R12 ;  /* 0x000000ffff0cb224 */ /* 0x000fe200078e0a0c */
[----:B------:R-:W-:Y:S01]  /*10a0*/  ISETP.GE.AND P3, PT, R26, RZ, PT ;  /* 0x000000ff1a00720c */ /* 0x000fe20003f66270 */
[----:B------:R-:W-:Y:S02]  /*10b0*/  IMAD.MOV R24, RZ, RZ, -R24 ;  /* 0x000000ffff187224 */ /* 0x000fe400078e0a18 */
[----:B------:R-:W-:Y:S02]  /*10c0*/  IMAD.MOV R25, RZ, RZ, -R25 ;  /* 0x000000ffff197224 */ /* 0x000fe400078e0a19 */
[----:B------:R-:W-:Y:S02]  /*10d0*/  @!P1 IMAD.IADD R20, R20, 0x1, -R6 ;  /* 0x0000000114149824 */ /* 0x000fe400078e0a06 */
[----:B------:R-:W-:-:S03]  /*10e0*/  IMAD.HI.U32 R26, R13, R30, RZ ;  /* 0x0000001e0d1a7227 */ /* 0x000fc600078e00ff */
[C---:B------:R-:W-:Y:S01]  /*10f0*/  ISETP.GT.U32.AND P1, PT, R6.reuse, R20, PT ;  /* 0x000000140600720c */ /* 0x040fe20003f24070 */
[C---:B------:R-:W-:Y:S02]  /*1100*/  IMAD R24, R6.reuse, R24, R27 ;  /* 0x0000001806187224 */ /* 0x040fe400078e021b */
[C---:B------:R-:W-:Y:S01]  /*1110*/  IMAD R25, R6.reuse, R25, R29 ;  /* 0x0000001906197224 */ /* 0x040fe200078e021d */
[----:B------:R-:W-:Y:S01]  /*1120*/  IABS R29, R35 ;  /* 0x00000023001d7213 */ /* 0x000fe20000000000 */
[----:B------:R-:W-:Y:S01]  /*1130*/  IMAD.MOV R27, RZ, RZ, -R26 ;  /* 0x000000ffff1b7224 */ /* 0x000fe200078e0a1a */
[C---:B------:R-:W-:Y:S01]  /*1140*/  ISETP.GT.U32.AND P6, PT, R6.reuse, R24, PT ;  /* 0x000000180600720c */ /* 0x040fe20003fc4070 */
[----:B------:R-:W-:Y:S02]  /*1150*/  @!P4 IMAD.IADD R15, R15, 0x1, -R6 ;  /* 0x000000010f0fc824 */ /* 0x000fe400078e0a06 */
[C---:B------:R-:W-:Y:S02]  /*1160*/  IMAD R26, R6.reuse, R27, R30 ;  /* 0x0000001b061a7224 */ /* 0x040fe400078e021e */
[----:B------:R-:W-:Y:S01]  /*1170*/  IMAD.HI.U32 R27, R13, R29, RZ ;  /* 0x0000001d0d1b7227 */ /* 0x000fe200078e00ff */
[----:B------:R-:W-:-:S03]  /*1180*/  ISETP.GT.U32.AND P4, PT, R6, R15, PT ;  /* 0x0000000f0600720c */ /* 0x000fc60003f84070 */
[----:B------:R-:W-:Y:S02]  /*1190*/  IMAD.MOV R27, RZ, RZ, -R27 ;  /* 0x000000ffff1b7224 */ /* 0x000fe400078e0a1b */
[----:B------:R-:W-:Y:S01]  /*11a0*/  @!P1 IMAD.IADD R20, R20, 0x1, -R6 ;  /* 0x0000000114149824 */ /* 0x000fe200078e0a06 */
[----:B------:R-:W-:Y:S01]  /*11b0*/  ISETP.GE.AND P1, PT, R34, RZ, PT ;  /* 0x000000ff2200720c */ /* 0x000fe20003f26270 */
[----:B------:R-:W-:Y:S02]  /*11c0*/  IMAD R27, R6, R27, R29 ;  /* 0x0000001b061b7224 */ /* 0x000fe400078e021d */
[----:B------:R-:W-:Y:S02]  /*11d0*/  @!P0 IMAD.MOV R20, RZ, RZ, -R20 ;  /* 0x000000ffff148224 */ /* 0x000fe400078e0a14 */
[--C-:B------:R-:W-:Y:S01]  /*11e0*/  @!P6 IMAD.IADD R24, R24, 0x1, -R6.reuse ;  /* 0x000000011818e824 */ /* 0x100fe200078e0a06 */
[C---:B------:R-:W-:Y:S01]  /*11f0*/  ISETP.GT.U32.AND P0, PT, R6.reuse, R27, PT ;  /* 0x0000001b0600720c */ /* 0x040fe20003f04070 */
[----:B------:R-:W-:Y:S01]  /*1200*/  @!P4 IMAD.IADD R15, R15, 0x1, -R6 ;  /* 0x000000010f0fc824 */ /* 0x000fe200078e0a06 */
[C---:B------:R-:W-:Y:S01]  /*1210*/  ISETP.GT.U32.AND P4, PT, R6.reuse, R25, PT ;  /* 0x000000190600720c */ /* 0x040fe20003f84070 */
[----:B------:R-:W-:Y:S01]  /*1220*/  IMAD.HI.U32 R30, R13, R33, RZ ;  /* 0x000000210d1e7227 */ /* 0x000fe200078e00ff */
[----:B------:R-:W-:-:S03]  /*1230*/  ISETP.GT.U32.AND P6, PT, R6, R24, PT ;  /* 0x000000180600720c */ /* 0x000fc60003fc4070 */
[----:B------:R-:W-:Y:S01]  /*1240*/  @!P2 IMAD.MOV R15, RZ, RZ, -R15 ;  /* 0x000000ffff0fa224 */ /* 0x000fe200078e0a0f */
[----:B------:R-:W-:Y:S01]  /*1250*/  ISETP.GT.U32.AND P2, PT, R6, R26, PT ;  /* 0x0000001a0600720c */ /* 0x000fe20003f44070 */
[----:B------:R-:W-:Y:S02]  /*1260*/  IMAD.MOV R30, RZ, RZ, -R30 ;  /* 0x000000ffff1e7224 */ /* 0x000fe400078e0a1e */
[----:B------:R-:W-:-:S04]  /*1270*/  IMAD.HI.U32 R29, R13, R32, RZ ;  /* 0x000000200d1d7227 */ /* 0x000fc800078e00ff */
[--C-:B------:R-:W-:Y:S02]  /*1280*/  @!P0 IMAD.IADD R27, R27, 0x1, -R6.reuse ;  /* 0x000000011b1b8824 */ /* 0x100fe400078e0a06 */
[--C-:B------:R-:W-:Y:S01]  /*1290*/  @!P6 IMAD.IADD R24, R24, 0x1, -R6.reuse ;  /* 0x000000011818e824 */ /* 0x100fe200078e0a06 */
[----:B------:R-:W-:Y:S01]  /*12a0*/  ISETP.GE.AND P6, PT, R35, RZ, PT ;  /* 0x000000ff2300720c */ /* 0x000fe20003fc6270 */
[--C-:B------:R-:W-:Y:S01]  /*12b0*/  @!P4 IMAD.IADD R25, R25, 0x1, -R6.reuse ;  /* 0x000000011919c824 */ /* 0x100fe200078e0a06 */
[----:B------:R-:W-:Y:S01]  /*12c0*/  ISETP.GT.U32.AND P0, PT, R6, R27, PT ;  /* 0x0000001b0600720c */ /* 0x000fe20003f04070 */
[----:B------:R-:W-:Y:S02]  /*12d0*/  @!P2 IMAD.IADD R26, R26, 0x1, -R6 ;  /* 0x000000011a1aa824 */ /* 0x000fe400078e0a06 */
[C---:B------:R-:W-:Y:S01]  /*12e0*/  IMAD R33, R6.reuse, R30, R33 ;  /* 0x0000001e06217224 */ /* 0x040fe200078e0221 */
[C---:B------:R-:W-:Y:S01]  /*12f0*/  ISETP.GT.U32.AND P4, PT, R6.reuse, R25, PT ;  /* 0x000000190600720c */ /* 0x040fe20003f84070 */
[----:B------:R-:W-:Y:S01]  /*1300*/  IMAD.MOV R29, RZ, RZ, -R29 ;  /* 0x000000ffff1d7224 */ /* 0x000fe200078e0a1d */
[----:B------:R-:W-:Y:S01]  /*1310*/  ISETP.GT.U32.AND P2, PT, R6, R26, PT ;  /* 0x0000001a0600720c */ /* 0x000fe20003f44070 */
[----:B------:R-:W-:-:S02]  /*1320*/  VIADD R34, R4, 0x10 ;  /* 0x0000001004227836 */ /* 0x000fc40000000000 */
[----:B------:R-:W-:Y:S02]  /*1330*/  IMAD R29, R6, R29, R32 ;  /* 0x0000001d061d7224 */ /* 0x000fe400078e0220 */
[----:B------:R-:W-:Y:S01]  /*1340*/  VIADD R32, R4, 0x11 ;  /* 0x0000001104207836 */ /* 0x000fe20000000000 */
[----:B------:R-:W-:Y:S01]  /*1350*/  IABS R39, R34 ;  /* 0x0000002200277213 */ /* 0x000fe20000000000 */
[--C-:B------:R-:W-:Y:S01]  /*1360*/  @!P0 IMAD.IADD R27, R27, 0x1, -R6.reuse ;  /* 0x000000011b1b8824 */ /* 0x100fe200078e0a06 */
[----:B------:R-:W-:Y:S01]  /*1370*/  ISETP.GE.AND P0, PT, R34, RZ, PT ;  /* 0x000000ff2200720c */ /* 0x000fe20003f06270 */
[----:B------:R-:W-:Y:S02]  /*1380*/  VIADD R30, R4, 0x12 ;  /* 0x00000012041e7836 */ /* 0x000fe40000000000 */
[----:B------:R-:W-:Y:S01]  /*1390*/  @!P6 IMAD.MOV R27, RZ, RZ, -R27 ;  /* 0x000000ffff1be224 */ /* 0x000fe200078e0a1b */
[----:B------:R-:W-:Y:S01]  /*13a0*/  ISETP.GT.U32.AND P6, PT, R6, R33, PT ;  /* 0x000000210600720c */ /* 0x000fe20003fc4070 */
[--C-:B------:R-:W-:Y:S01]  /*13b0*/  @!P4 IMAD.IADD R25, R25, 0x1, -R6.reuse ;  /* 0x000000011919c824 */ /* 0x100fe200078e0a06 */
[----:B------:R-:W-:Y:S01]  /*13c0*/  ISETP.GE.AND P4, PT, R37, RZ, PT ;  /* 0x000000ff2500720c */ /* 0x000fe20003f86270 */
[----:B------:R-:W-:Y:S01]  /*13d0*/  @!P2 IMAD.IADD R26, R26, 0x1, -R6 ;  /* 0x000000011a1aa824 */ /* 0x000fe200078e0a06 */
[----:B------:R-:W-:Y:S01]  /*13e0*/  IABS R37, R32 ;  /* 0x0000002000257213 */ /* 0x000fe20000000000 */
[----:B------:R-:W-:Y:S01]  /*13f0*/  @!P3 IMAD.MOV R25, RZ, RZ, -R25 ;  /* 0x000000ffff19b224 */ /* 0x000fe200078e0a19 */
[----:B------:R-:W-:Y:S01]  /*1400*/  ISETP.GT.U32.AND P3, PT, R6, R29, PT ;  /* 0x0000001d0600720c */ /* 0x000fe20003f64070 */
[----:B------:R-:W-:Y:S01]  /*1410*/  @!P1 IMAD.MOV R26, RZ, RZ, -R26 ;  /* 0x000000ffff1a9224 */ /* 0x000fe200078e0a1a */
[----:B------:R-:W-:Y:S01]  /*1420*/  ISETP.GE.AND P1, PT, R32, RZ, PT ;  /* 0x000000ff2000720c */ /* 0x000fe20003f26270 */
[----:B------:R-:W-:Y:S01]  /*1430*/  IMAD.HI.U32 R32, R13, R39, RZ ;  /* 0x000000270d207227 */ /* 0x000fe200078e00ff */
[----:B------:R-:W-:-:S02]  /*1440*/  IABS R35, R30 ;  /* 0x0000001e00237213 */ /* 0x000fc40000000000 */
[----:B------:R-:W-:Y:S01]  /*1450*/  ISETP.GE.AND P2, PT, R30, RZ, PT ;  /* 0x000000ff1e00720c */ /* 0x000fe20003f46270 */
[----:B------:R-:W-:Y:S02]  /*1460*/  @!P6 IMAD.IADD R33, R33, 0x1, -R6 ;  /* 0x000000012121e824 */ /* 0x000fe400078e0a06 */
[----:B------:R-:W-:Y:S02]  /*1470*/  IMAD.MOV R32, RZ, RZ, -R32 ;  /* 0x000000ffff207224 */ /* 0x000fe400078e0a20 */
[----:B------:R-:W-:Y:S01]  /*1480*/  IMAD.HI.U32 R30, R13, R35, RZ ;  /* 0x000000230d1e7227 */ /* 0x000fe200078e00ff */
[----:B------:R-:W-:-:S03]  /*1490*/  ISETP.GT.U32.AND P6, PT, R6, R33, PT ;  /* 0x000000210600720c */ /* 0x000fc60003fc4070 */
[----:B------:R-:W-:Y:S02]  /*14a0*/  @!P3 IMAD.IADD R29, R29, 0x1, -R6 ;  /* 0x000000011d1db824 */ /* 0x000fe400078e0a06 */
[C---:B------:R-:W-:Y:S02]  /*14b0*/  IMAD R39, R6.reuse, R32, R39 ;  /* 0x0000002006277224 */ /* 0x040fe400078e0227 */
[----:B------:R-:W-:Y:S01]  /*14c0*/  IMAD.MOV R30, RZ, RZ, -R30 ;  /* 0x000000ffff1e7224 */ /* 0x000fe200078e0a1e */
[----:B------:R-:W-:Y:S01]  /*14d0*/  ISETP.GT.U32.AND P3, PT, R6, R29, PT ;  /* 0x0000001d0600720c */ /* 0x000fe20003f64070 */
[----:B------:R-:W-:Y:S01]  /*14e0*/  @!P5 IMAD.MOV R24, RZ, RZ, -R24 ;  /* 0x000000ffff18d224 */ /* 0x000fe200078e0a18 */
[----:B------:R-:W-:Y:S01]  /*14f0*/  ISETP.GE.AND P5, PT, R36, RZ, PT ;  /* 0x000000ff2400720c */ /* 0x000fe20003fa6270 */
[C---:B------:R-:W-:Y:S02]  /*1500*/  IMAD R35, R6.reuse, R30, R35 ;  /* 0x0000001e06237224 */ /* 0x040fe400078e0223 */
[----:B------:R-:W-:Y:S01]  /*1510*/  @!P6 IMAD.IADD R33, R33, 0x1, -R6 ;  /* 0x000000012121e824 */ /* 0x000fe200078e0a06 */
[----:B------:R-:W-:Y:S01]  /*1520*/  ISETP.GT.U32.AND P6, PT, R6, R39, PT ;  /* 0x000000270600720c */ /* 0x000fe20003fc4070 */
[----:B------:R-:W-:-:S04]  /*1530*/  IMAD.HI.U32 R30, R13, R37, RZ ;  /* 0x000000250d1e7227 */ /* 0x000fc800078e00ff */
[----:B------:R-:W-:Y:S02]  /*1540*/  IMAD.MOV R30, RZ, RZ, -R30 ;  /* 0x000000ffff1e7224 */ /* 0x000fe400078e0a1e */
[----:B------:R-:W-:Y:S01]  /*1550*/  @!P3 IMAD.IADD R29, R29, 0x1, -R6 ;  /* 0x000000011d1db824 */ /* 0x000fe200078e0a06 */
[C---:B------:R-:W-:Y:S01]  /*1560*/  ISETP.GT.U32.AND P3, PT, R6.reuse, R35, PT ;  /* 0x000000230600720c */ /* 0x040fe20003f64070 */
[----:B------:R-:W-:Y:S02]  /*1570*/  IMAD R37, R6, R30, R37 ;  /* 0x0000001e06257224 */ /* 0x000fe400078e0225 */
[----:B------:R-:W-:-:S04]  /*1580*/  IMAD.HI.U32 R30, R13, R45, RZ ;  /* 0x0000002d0d1e7227 */ /* 0x000fc800078e00ff */
        /* <DEDUP_REMOVED lines=8> */
[----:B------:R-:W-:-:S04]  /*1610*/  IMAD.HI.U32 R32, R13, R49, RZ ;  /* 0x000000310d207227 */ /* 0x000fc800078e00ff */
[----:B------:R-:W-:Y:S01]  /*1620*/  @!P6 IMAD.IADD R39, R39, 0x1, -R6 ;  /* 0x000000012727e824 */ /* 0x000fe200078e0a06 */
[C---:B------:R-:W-:Y:S01]  /*1630*/  ISETP.GT.U32.AND P6, PT, R6.reuse, R45, PT ;  /* 0x0000002d0600720c */ /* 0x040fe20003fc4070 */
[----:B------:R-:W-:Y:S02]  /*1640*/  IMAD R43, R6, R36, R43 ;  /* 0x00000024062b7224 */ /* 0x000fe400078e022b */
[----:B------:R-:W-:Y:S02]  /*1650*/  IMAD.MOV R32, RZ, RZ, -R32 ;  /* 0x000000ffff207224 */ /* 0x000fe400078e0a20 */
[----:B------:R-:W-:-:S04]  /*1660*/  IMAD.HI.U32 R30, R13, R47, RZ ;  /* 0x0000002f0d1e7227 */ /* 0x000fc800078e00ff */
[--C-:B------:R-:W-:Y:S01]  /*1670*/  @!P3 IMAD.IADD R35, R35, 0x1, -R6.reuse ;  /* 0x000000012323b824 */ /* 0x100fe200078e0a06 */
[C---:B------:R-:W-:Y:S01]  /*1680*/  ISETP.GT.U32.AND P3, PT, R6.reuse, R43, PT ;  /* 0x0000002b0600720c */ /* 0x040fe20003f64070 */
[C---:B------:R-:W-:Y:S02]  /*1690*/  IMAD R49, R6.reuse, R32, R49 ;  /* 0x0000002006317224 */ /* 0x040fe400078e0231 */
[----:B------:R-:W-:Y:S02]  /*16a0*/  @!P6 IMAD.IADD R45, R45, 0x1, -R6 ;  /* 0x000000012d2de824 */ /* 0x000fe400078e0a06 */
[----:B------:R-:W-:Y:S02]  /*16b0*/  IMAD.MOV R30, RZ, RZ, -R30 ;  /* 0x000000ffff1e7224 */ /* 0x000fe400078e0a1e */
[----:B------:R-:W-:Y:S01]  /*16c0*/  IMAD.HI.U32 R34, R13, R41, RZ ;  /* 0x000000290d227227 */ /* 0x000fe200078e00ff */
[----:B------:R-:W-:-:S03]  /*16d0*/  ISETP.GT.U32.AND P6, PT, R6, R45, PT ;  /* 0x0000002d0600720c */ /* 0x000fc60003fc4070 */
[----:B------:R-:W-:Y:S02]  /*16e0*/  IMAD R47, R6, R30, R47 ;  /* 0x0000001e062f7224 */ /* 0x000fe400078e022f */
[----:B------:R-:W-:Y:S02]  /*16f0*/  @!P3 IMAD.IADD R43, R43, 0x1, -R6 ;  /* 0x000000012b2bb824 */ /* 0x000fe400078e0a06 */
[----:B------:R-:W-:-:S03]  /*1700*/  IMAD.HI.U32 R30, R13, R53, RZ ;  /* 0x000000350d1e7227 */ /* 0x000fc600078e00ff */
[C---:B------:R-:W-:Y:S01]  /*1710*/  ISETP.GT.U32.AND P3, PT, R6.reuse, R43, PT ;  /* 0x0000002b0600720c */ /* 0x040fe20003f64070 */
[----:B------:R-:W-:Y:S02]  /*1720*/  IMAD.MOV R36, RZ, RZ, -R30 ;  /* 0x000000ffff247224 */ /* 0x000fe400078e0a1e */
[----:B------:R-:W-:Y:S01]  /*1730*/  @!P6 IMAD.IADD R45, R45, 0x1, -R6 ;  /* 0x000000012d2de824 */ /* 0x000fe200078e0a06 */
[C---:B------:R-:W-:Y:S01]  /*1740*/  ISETP.GT.U32.AND P6, PT, R6.reuse, R49, PT ;  /* 0x000000310600720c */ /* 0x040fe20003fc4070 */
[----:B------:R-:W-:Y:S02]  /*1750*/  IMAD.MOV R34, RZ, RZ, -R34 ;  /* 0x000000ffff227224 */ /* 0x000fe400078e0a22 */
[----:B------:R-:W-:Y:S01]  /*1760*/  @!P5 IMAD.MOV R29, RZ, RZ, -R29 ;  /* 0x000000ffff1dd224 */ /* 0x000fe200078e0a1d */
[C---:B------:R-:W-:Y:S01]  /*1770*/  ISETP.GT.U32.AND P5, PT, R6.reuse, R37, PT ;  /* 0x000000250600720c */ /* 0x040fe20003fa4070 */
[C---:B------:R-:W-:Y:S02]  /*1780*/  IMAD R53, R6.reuse, R36, R53 ;  /* 0x0000002406357224 */ /* 0x040fe400078e0235 */
[----:B------:R-:W-:-:S02]  /*1790*/  IMAD R41, R6, R34, R41 ;  /* 0x0000002206297224 */ /* 0x000fc400078e0229 */
[----:B------:R-:W-:Y:S01]  /*17a0*/  @!P3 IMAD.IADD R43, R43, 0x1, -R6 ;  /* 0x000000012b2bb824 */ /* 0x000fe200078e0a06 */
[----:B------:R-:W-:Y:S01]  /*17b0*/  ISETP.GT.U32.AND P3, PT, R6, R47, PT ;  /* 0x0000002f0600720c */ /* 0x000fe20003f64070 */
[----:B------:R-:W-:-:S04]  /*17c0*/  IMAD.HI.U32 R34, R13, R51, RZ ;  /* 0x000000330d227227 */ /* 0x000fc800078e00ff */
[----:B------:R-:W-:Y:S01]  /*17d0*/  @!P6 IMAD.IADD R49, R49, 0x1, -R6 ;  /* 0x000000013131e824 */ /* 0x000fe200078e0a06 */
[----:B------:R-:W-:Y:S01]  /*17e0*/  ISETP.GT.U32.AND P6, PT, R6, R53, PT ;  /* 0x000000350600720c */ /* 0x000fe20003fc4070 */
[----:B------:R-:W-:-:S04]  /*17f0*/  IMAD.HI.U32 R30, R13, R55, RZ ;  /* 0x000000370d1e7227 */ /* 0x000fc800078e00ff */
[----:B------:R-:W-:Y:S01]  /*1800*/  @!P4 IMAD.MOV R33, RZ, RZ, -R33 ;  /* 0x000000ffff21c224 */ /* 0x000fe200078e0a21 */
[C---:B------:R-:W-:Y:S01]  /*1810*/  ISETP.GT.U32.AND P4, PT, R6.reuse, R41, PT ;  /* 0x000000290600720c */ /* 0x040fe20003f84070 */
[----:B------:R-:W-:Y:S02]  /*1820*/  IMAD.MOV R34, RZ, RZ, -R34 ;  /* 0x000000ffff227224 */ /* 0x000fe400078e0a22 */
[----:B------:R-:W-:Y:S02]  /*1830*/  IMAD.MOV R30, RZ, RZ, -R30 ;  /* 0x000000ffff1e7224 */ /* 0x000fe400078e0a1e */
[--C-:B------:R-:W-:Y:S02]  /*1840*/  @!P5 IMAD.IADD R37, R37, 0x1, -R6.reuse ;  /* 0x000000012525d824 */ /* 0x100fe400078e0a06 */
[C---:B------:R-:W-:Y:S02]  /*1850*/  IMAD R51, R6.reuse, R34, R51 ;  /* 0x0000002206337224 */ /* 0x040fe400078e0233 */
[C---:B------:R-:W-:Y:S01]  /*1860*/  IMAD R55, R6.reuse, R30, R55 ;  /* 0x0000001e06377224 */ /* 0x040fe200078e0237 */
[C---:B------:R-:W-:Y:S01]  /*1870*/  ISETP.GT.U32.AND P5, PT, R6.reuse, R37, PT ;  /* 0x000000250600720c */ /* 0x040fe20003fa4070 */
[--C-:B------:R-:W-:Y:S01]  /*1880*/  @!P3 IMAD.IADD R47, R47, 0x1, -R6.reuse ;  /* 0x000000012f2fb824 */ /* 0x100fe200078e0a06 */
[C---:B------:R-:W-:Y:S01]  /*1890*/  ISETP.GT.U32.AND P3, PT, R6.reuse, R51, PT ;  /* 0x000000330600720c */ /* 0x040fe20003f64070 */
[----:B------:R-:W-:Y:S01]  /*18a0*/  @!P6 IMAD.IADD R53, R53, 0x1, -R6 ;  /* 0x000000013535e824 */ /* 0x000fe200078e0a06 */
[----:B------:R-:W-:Y:S01]  /*18b0*/  ISETP.GT.U32.AND P6, PT, R6, R55, PT ;  /* 0x000000370600720c */ /* 0x000fe20003fc4070 */
[----:B------:R-:W-:-:S04]  /*18c0*/  IMAD.HI.U32 R32, R13, R57, RZ ;  /* 0x000000390d207227 */ /* 0x000fc800078e00ff */
[----:B------:R-:W-:Y:S02]  /*18d0*/  @!P4 IMAD.IADD R41, R41, 0x1, -R6 ;  /* 0x000000012929c824 */ /* 0x000fe400078e0a06 */
[----:B------:R-:W-:Y:S02]  /*18e0*/  IMAD.MOV R32, RZ, RZ, -R32 ;  /* 0x000000ffff207224 */ /* 0x000fe400078e0a20 */
[--C-:B------:R-:W-:Y:S01]  /*18f0*/  @!P5 IMAD.IADD R37, R37, 0x1, -R6.reuse ;  /* 0x000000012525d824 */ /* 0x100fe200078e0a06 */
[C---:B------:R-:W-:Y:S01]  /*1900*/  ISETP.GT.U32.AND P4, PT, R6.reuse, R41, PT ;  /* 0x000000290600720c */ /* 0x040fe20003f84070 */
[----:B------:R-:W-:Y:S01]  /*1910*/  IMAD R57, R6, R32, R57 ;  /* 0x0000002006397224 */ /* 0x000fe200078e0239 */
[----:B------:R-:W-:Y:S01]  /*1920*/  ISETP.GE.AND P5, PT, R38, RZ, PT ;  /* 0x000000ff2600720c */ /* 0x000fe20003fa6270 */
[--C-:B------:R-:W-:Y:S01]  /*1930*/  @!P3 IMAD.IADD R51, R51, 0x1, -R6.reuse ;  /* 0x000000013333b824 */ /* 0x100fe200078e0a06 */
[----:B------:R-:W-:Y:S01]  /*1940*/  ISETP.GE.AND P3, PT, R42, RZ, PT ;  /* 0x000000ff2a00720c */ /* 0x000fe20003f66270 */
[----:B------:R-:W-:Y:S01]  /*1950*/  @!P6 IMAD.IADD R55, R55, 0x1, -R6 ;  /* 0x000000013737e824 */ /* 0x000fe200078e0a06 */
[----:B------:R-:W-:Y:S01]  /*1960*/  ISETP.GT.U32.AND P6, PT, R6, R57, PT ;  /* 0x000000390600720c */ /* 0x000fe20003fc4070 */
[----:B------:R-:W-:Y:S01]  /*1970*/  IMAD.HI.U32 R34, R13, R59, RZ ;  /* 0x0000003b0d227227 */ /* 0x000fe200078e00ff */
[----:B------:R-:W-:-:S02]  /*1980*/  IABS R38, R64 ;  /* 0x0000004000267213 */ /* 0x000fc40000000000 */
[----:B------:R-:W-:Y:S01]  /*1990*/  IABS R42, R68 ;  /* 0x00000044002a7213 */ /* 0x000fe20000000000 */
[----:B------:R-:W-:Y:S02]  /*19a0*/  IMAD.MOV R34, RZ, RZ, -R34 ;  /* 0x000000ffff227224 */ /* 0x000fe400078e0a22 */
[----:B------:R-:W-:-:S04]  /*19b0*/  IMAD.HI.U32 R36, R13, R61, RZ ;  /* 0x0000003d0d247227 */ /* 0x000fc800078e00ff */
[----:B------:R-:W-:Y:S01]  /*19c0*/  @!P4 IMAD.IADD R41, R41, 0x1, -R6 ;  /* 0x000000012929c824 */ /* 0x000fe200078e0a06 */
[----:B------:R-:W-:Y:S01]  /*19d0*/  ISETP.GE.AND P4, PT, R40, RZ, PT ;  /* 0x000000ff2800720c */ /* 0x000fe20003f86270 */
[----:B------:R-:W-:Y:S01]  /*19e0*/  IMAD R59, R6, R34, R59 ;  /* 0x00000022063b7224 */ /* 0x000fe200078e023b */
[----:B------:R-:W-:Y:S01]  /*19f0*/  IABS R40, R66 ;  /* 0x0000004200287213 */ /* 0x000fe20000000000 */
[----:B------:R-:W-:Y:S02]  /*1a00*/  IMAD.MOV R36, RZ, RZ, -R36 ;  /* 0x000000ffff247224 */ /* 0x000fe400078e0a24 */
[----:B------:R-:W-:-:S04]  /*1a10*/  IMAD.HI.U32 R30, R13, R63, RZ ;  /* 0x0000003f0d1e7227 */ /* 0x000fc800078e00ff */
[----:B------:R-:W-:-:S04]  /*1a20*/  IMAD.HI.U32 R32, R13, R38, RZ ;  /* 0x000000260d207227 */ /* 0x000fc800078e00ff */
[----:B------:R-:W-:Y:S01]  /*1a30*/  @!P6 IMAD.IADD R57, R57, 0x1, -R6 ;  /* 0x000000013939e824 */ /* 0x000fe200078e0a06 */
[C---:B------:R-:W-:Y:S01]  /*1a40*/  ISETP.GT.U32.AND P6, PT, R6.reuse, R55, PT ;  /* 0x000000370600720c */ /* 0x040fe20003fc4070 */
[----:B------:R-:W-:Y:S01]  /*1a50*/  @!P2 IMAD.MOV R35, RZ, RZ, -R35 ;  /* 0x000000ffff23a224 */ /* 0x000fe200078e0a23 */
        /* <DEDUP_REMOVED lines=9> */
[----:B------:R-:W-:-:S02]  /*1af0*/  IMAD R61, R6, R36, R61 ;  /* 0x00000024063d7224 */ /* 0x000fc400078e023d */
[----:B------:R-:W-:-:S04]  /*1b00*/  IMAD.HI.U32 R34, R13, R40, RZ ;  /* 0x000000280d227227 */ /* 0x000fc800078e00ff */
[----:B------:R-:W-:-:S04]  /*1b10*/  IMAD.HI.U32 R36, R13, R42, RZ ;  /* 0x0000002a0d247227 */ /* 0x000fc800078e00ff */
[----:B------:R-:W-:Y:S02]  /*1b20*/  IMAD.MOV R30, RZ, RZ, -R30 ;  /* 0x000000ffff1e7224 */ /* 0x000fe400078e0a1e */
[----:B------:R-:W-:Y:S02]  /*1b30*/  IMAD.MOV R65, RZ, RZ, -R32 ;  /* 0x000000ffff417224 */ /* 0x000fe400078e0a20 */
[----:B------:R-:W-:Y:S02]  /*1b40*/  IMAD.MOV R67, RZ, RZ, -R34 ;  /* 0x000000ffff437224 */ /* 0x000fe400078e0a22 */
[----:B------:R-:W-:Y:S02]  /*1b50*/  IMAD.MOV R69, RZ, RZ, -R36 ;  /* 0x000000ffff457224 */ /* 0x000fe400078e0a24 */
[----:B------:R-:W-:Y:S02]  /*1b60*/  IMAD R63, R6, R30, R63 ;  /* 0x0000001e063f7224 */ /* 0x000fe400078e023f */
[----:B------:R-:W-:-:S04]  /*1b70*/  IMAD.HI.U32 R30, R13, R44, RZ ;  /* 0x0000002c0d1e7227 */ /* 0x000fc800078e00ff */
[C---:B------:R-:W-:Y:S02]  /*1b80*/  IMAD R13, R6.reuse, R65, R38 ;  /* 0x00000041060d7224 */ /* 0x040fe400078e0226 */
[C---:B------:R-:W-:Y:S02]  /*1b90*/  IMAD R65, R6.reuse, R67, R40 ;  /* 0x0000004306417224 */ /* 0x040fe400078e0228 */
[C---:B------:R-:W-:Y:S02]  /*1ba0*/  IMAD R67, R6.reuse, R69, R42 ;  /* 0x0000004506437224 */ /* 0x040fe400078e022a */
[----:B------:R-:W-:Y:S01]  /*1bb0*/  @!P4 IMAD.MOV R43, RZ, RZ, -R43 ;  /* 0x000000ffff2bc224 */ /* 0x000fe200078e0a2b */
[C---:B------:R-:W-:Y:S01]  /*1bc0*/  ISETP.GT.U32.AND P4, PT, R6.reuse, R57, PT ;  /* 0x000000390600720c */ /* 0x040fe20003f84070 */
[--C-:B------:R-:W-:Y:S01]  /*1bd0*/  @!P2 IMAD.IADD R47, R47, 0x1, -R6.reuse ;  /* 0x000000012f2fa824 */ /* 0x100fe200078e0a06 */
        /* <DEDUP_REMOVED lines=8> */
[----:B------:R-:W-:Y:S01]  /*1c60*/  ISETP.GT.U32.AND P6, PT, R6, R67, PT ;  /* 0x000000430600720c */ /* 0x000fe20003fc4070 */
[----:B------:R-:W-:Y:S01]  /*1c70*/  @!P3 IMAD.IADD R59, R59, 0x1, -R6 ;  /* 0x000000013b3bb824 */ /* 0x000fe200078e0a06 */
[----:B------:R-:W-:Y:S01]  /*1c80*/  ISETP.GE.AND P3, PT, R46, RZ, PT ;  /* 0x000000ff2e00720c */ /* 0x000fe20003f66270 */
[----:B------:R-:W-:-:S02]  /*1c90*/  IMAD.MOV R69, RZ, RZ, -R30 ;  /* 0x000000ffff457224 */ /* 0x000fc400078e0a1e */
[----:B------:R-:W-:Y:S01]  /*1ca0*/  @!P4 IMAD.IADD R57, R57, 0x1, -R6 ;  /* 0x000000013939c824 */ /* 0x000fe200078e0a06 */
[----:B------:R-:W0:Y:S01]  /*1cb0*/  LDC R30, c[0x0][0x3b0] ;  /* 0x0000ec00ff1e7b82 */ /* 0x000e220000000800 */
[----:B------:R-:W-:Y:S02]  /*1cc0*/  IMAD R69, R6, R69, R44 ;  /* 0x0000004506457224 */ /* 0x000fe400078e022c */
[--C-:B------:R-:W-:Y:S01]  /*1cd0*/  @!P2 IMAD.IADD R61, R61, 0x1, -R6.reuse ;  /* 0x000000013d3da824 */ /* 0x100fe200078e0a06 */
[----:B------:R-:W-:Y:S01]  /*1ce0*/  ISETP.GE.AND P2, PT, R48, RZ, PT ;  /* 0x000000ff3000720c */ /* 0x000fe20003f46270 */
[--C-:B------:R-:W-:Y:S01]  /*1cf0*/  @!P1 IMAD.IADD R63, R63, 0x1, -R6.reuse ;  /* 0x000000013f3f9824 */ /* 0x100fe200078e0a06 */
[----:B------:R-:W-:Y:S01]  /*1d00*/  ISETP.GT.U32.AND P4, PT, R6, R69, PT ;  /* 0x000000450600720c */ /* 0x000fe20003f84070 */
[--C-:B------:R-:W-:Y:S01]  /*1d10*/  @!P0 IMAD.IADD R13, R13, 0x1, -R6.reuse ;  /* 0x000000010d0d8824 */ /* 0x100fe200078e0a06 */
[----:B------:R-:W-:Y:S01]  /*1d20*/  ISETP.GE.AND P1, PT, R50, RZ, PT ;  /* 0x000000ff3200720c */ /* 0x000fe20003f26270 */
[--C-:B------:R-:W-:Y:S01]  /*1d30*/  @!P5 IMAD.IADD R65, R65, 0x1, -R6.reuse ;  /* 0x000000014141d824 */ /* 0x100fe200078e0a06 */
[----:B------:R-:W-:Y:S01]  /*1d40*/  ISETP.GE.AND P0, PT, R52, RZ, PT ;  /* 0x000000ff3400720c */ /* 0x000fe20003f06270 */
[--C-:B------:R-:W-:Y:S01]  /*1d50*/  @!P6 IMAD.IADD R67, R67, 0x1, -R6.reuse ;  /* 0x000000014343e824 */ /* 0x100fe200078e0a06 */
[----:B------:R-:W-:Y:S01]  /*1d60*/  ISETP.GE.AND P5, PT, R54, RZ, PT ;  /* 0x000000ff3600720c */ /* 0x000fe20003fa6270 */
[----:B------:R-:W-:Y:S01]  /*1d70*/  @!P3 IMAD.MOV R47, RZ, RZ, -R47 ;  /* 0x000000ffff2fb224 */ /* 0x000fe200078e0a2f */
[----:B------:R-:W-:Y:S01]  /*1d80*/  ISETP.GE.AND P6, PT, R56, RZ, PT ;  /* 0x000000ff3800720c */ /* 0x000fe20003fc6270 */
[----:B--2---:R-:W-:Y:S01]  /*1d90*/  IMAD R8, R8, UR6, RZ ;  /* 0x0000000608087c24 */ /* 0x004fe2000f8e02ff */
[C---:B------:R-:W-:Y:S01]  /*1da0*/  ISETP.GT.U32.AND P3, PT, R6.reuse, R59, PT ;  /* 0x0000003b0600720c */ /* 0x040fe20003f64070 */
[----:B------:R-:W-:Y:S01]  /*1db0*/  @!P2 IMAD.MOV R49, RZ, RZ, -R49 ;  /* 0x000000ffff31a224 */ /* 0x000fe200078e0a31 */
[C---:B------:R-:W-:Y:S01]  /*1dc0*/  ISETP.GT.U32.AND P2, PT, R6.reuse, R61, PT ;  /* 0x0000003d0600720c */ /* 0x040fe20003f44070 */
[--C-:B------:R-:W-:Y:S01]  /*1dd0*/  @!P4 IMAD.IADD R69, R69, 0x1, -R6.reuse ;  /* 0x000000014545c824 */ /* 0x100fe200078e0a06 */
        /* <DEDUP_REMOVED lines=8> */
[----:B------:R-:W-:Y:S01]  /*1e60*/  ISETP.GT.U32.AND P6, PT, R6, R67, PT ;  /* 0x000000430600720c */ /* 0x000fe20003fc4070 */
[--C-:B------:R-:W-:Y:S01]  /*1e70*/  @!P3 IMAD.IADD R59, R59, 0x1, -R6.reuse ;  /* 0x000000013b3bb824 */ /* 0x100fe200078e0a06 */
[----:B------:R-:W-:Y:S01]  /*1e80*/  ISETP.GE.AND P3, PT, R58, RZ, PT ;  /* 0x000000ff3a00720c */ /* 0x000fe20003f66270 */
        /* <DEDUP_REMOVED lines=10> */
[----:B------:R-:W-:Y:S01]  /*1f30*/  @!P6 IMAD.IADD R67, R67, 0x1, -R6 ;  /* 0x000000014343e824 */ /* 0x000fe200078e0a06 */
[----:B------:R-:W-:Y:S01]  /*1f40*/  LOP3.LUT R6, RZ, R31, RZ, 0x33, !PT ;  /* 0x0000001fff067212 */ /* 0x000fe200078e33ff */
[----:B------:R-:W-:Y:S01]  /*1f50*/  @!P3 IMAD.MOV R59, RZ, RZ, -R59 ;  /* 0x000000ffff3bb224 */ /* 0x000fe200078e0a3b */
[----:B------:R-:W-:Y:S01]  /*1f60*/  ISETP.NE.AND P3, PT, R31, RZ, PT ;  /* 0x000000ff1f00720c */ /* 0x000fe20003f65270 */
[----:B------:R-:W-:Y:S01]  /*1f70*/  IMAD.MOV.U32 R31, RZ, RZ, R13 ;  /* 0x000000ffff1f7224 */ /* 0x000fe200078e000d */
[----:B------:R-:W-:Y:S01]  /*1f80*/  ISETP.GE.AND P6, PT, R68, RZ, PT ;  /* 0x000000ff4400720c */ /* 0x000fe20003fc6270 */
[----:B------:R-:W-:Y:S01]  /*1f90*/  @!P2 IMAD.MOV R61, RZ, RZ, -R61 ;  /* 0x000000ffff3da224 */ /* 0x000fe200078e0a3d */
[C---:B------:R-:W-:Y:S01]  /*1fa0*/  SEL R13, R6.reuse, R39, !P3 ;  /* 0x00000027060d7207 */ /* 0x040fe20005800000 */
[----:B------:R-:W-:Y:S01]  /*1fb0*/  @!P1 IMAD.MOV R63, RZ, RZ, -R63 ;  /* 0x000000ffff3f9224 */ /* 0x000fe200078e0a3f */
[----:B------:R-:W1:Y:S01]  /*1fc0*/  LDC.64 R38, c[0x0][0x388] ;  /* 0x0000e200ff267b82 */ /* 0x000e620000000a00 */
[C---:B------:R-:W-:Y:S01]  /*1fd0*/  SEL R7, R6.reuse, R7, !P3 ;  /* 0x0000000706077207 */ /* 0x040fe20005800000 */
[----:B------:R-:W-:Y:S01]  /*1fe0*/  @!P0 IMAD.MOV R31, RZ, RZ, -R31 ;  /* 0x000000ffff1f8224 */ /* 0x000fe200078e0a1f */
[C---:B------:R-:W-:Y:S01]  /*1ff0*/  SEL R9, R6.reuse, R9, !P3 ;  /* 0x0000000906097207 */ /* 0x040fe20005800000 */
[----:B------:R-:W-:Y:S01]  /*2000*/  @!P4 IMAD.MOV R65, RZ, RZ, -R65 ;  /* 0x000000ffff41c224 */ /* 0x000fe200078e0a41 */
[C---:B------:R-:W-:Y:S01]  /*2010*/  SEL R10, R6.reuse, R10, !P3 ;  /* 0x0000000a060a7207 */ /* 0x040fe20005800000 */
[----:B------:R-:W-:Y:S01]  /*2020*/  @!P5 IMAD.MOV R69, RZ, RZ, -R69 ;  /* 0x000000ffff45d224 */ /* 0x000fe200078e0a45 */
[C---:B------:R-:W-:Y:S01]  /*2030*/  SEL R12, R6.reuse, R12, !P3 ;  /* 0x0000000c060c7207 */ /* 0x040fe20005800000 */
[----:B0-----:R-:W-:Y:S01]  /*2040*/  IMAD R103, R7, R30, RZ ;  /* 0x0000001e07677224 */ /* 0x001fe200078e02ff */
[C---:B------:R-:W-:Y:S01]  /*2050*/  SEL R14, R6.reuse, R14, !P3 ;  /* 0x0000000e060e7207 */ /* 0x040fe20005800000 */
[----:B------:R-:W-:Y:S01]  /*2060*/  @!P6 IMAD.MOV R67, RZ, RZ, -R67 ;  /* 0x000000ffff43e224 */ /* 0x000fe200078e0a43 */
[C---:B------:R-:W-:Y:S01]  /*2070*/  SEL R15, R6.reuse, R15, !P3 ;  /* 0x0000000f060f7207 */ /* 0x040fe20005800000 */
[----:B------:R-:W-:Y:S01]  /*2080*/  IMAD R9, R9, R30, RZ ;  /* 0x0000001e09097224 */ /* 0x000fe200078e02ff */
[----:B------:R-:W-:Y:S01]  /*2090*/  SEL R20, R6, R20, !P3 ;  /* 0x0000001406147207 */ /* 0x000fe20005800000 */
[----:B------:R-:W-:Y:S01]  /*20a0*/  IMAD R10, R10, R30, RZ ;  /* 0x0000001e0a0a7224 */ /* 0x000fe200078e02ff */
[----:B------:R-:W-:Y:S01]  /*20b0*/  SEL R24, R6, R24, !P3 ;  /* 0x0000001806187207 */ /* 0x000fe20005800000 */
[-C--:B------:R-:W-:Y:S01]  /*20c0*/  IMAD R12, R12, R30.reuse, RZ ;  /* 0x0000001e0c0c7224 */ /* 0x080fe200078e02ff */
[----:B------:R-:W-:Y:S01]  /*20d0*/  SEL R25, R6, R25, !P3 ;  /* 0x0000001906197207 */ /* 0x000fe20005800000 */
[----:B------:R-:W-:Y:S01]  /*20e0*/  IMAD R14, R14, R30, RZ ;  /* 0x0000001e0e0e7224 */ /* 0x000fe200078e02ff */
[C---:B------:R-:W-:Y:S01]  /*20f0*/  SEL R26, R6.reuse, R26, !P3 ;  /* 0x0000001a061a7207 */ /* 0x040fe20005800000 */
[-C--:B------:R-:W-:Y:S01]  /*2100*/  IMAD R15, R15, R30.reuse, RZ ;  /* 0x0000001e0f0f7224 */ /* 0x080fe200078e02ff */
[----:B------:R-:W-:Y:S01]  /*2110*/  SEL R27, R6, R27, !P3 ;  /* 0x0000001b061b7207 */ /* 0x000fe20005800000 */
[-C--:B------:R-:W-:Y:S01]  /*2120*/  IMAD R20, R20, R30.reuse, RZ ;  /* 0x0000001e14147224 */ /* 0x080fe200078e02ff */
[----:B------:R-:W-:Y:S01]  /*2130*/  SEL R29, R6, R29, !P3 ;  /* 0x0000001d061d7207 */ /* 0x000fe20005800000 */
[-C--:B------:R-:W-:Y:S01]  /*2140*/  IMAD R24, R24, R30.reuse, RZ ;  /* 0x0000001e18187224 */ /* 0x080fe200078e02ff */
[C---:B------:R-:W-:Y:S01]  /*2150*/  SEL R33, R6.reuse, R33, !P3 ;  /* 0x0000002106217207 */ /* 0x040fe20005800000 */
[-C--:B------:R-:W-:Y:S01]  /*2160*/  IMAD R25, R25, R30.reuse, RZ ;  /* 0x0000001e19197224 */ /* 0x080fe200078e02ff */
[----:B------:R-:W-:Y:S01]  /*2170*/  SEL R35, R6, R35, !P3 ;  /* 0x0000002306237207 */ /* 0x000fe20005800000 */
[-C--:B------:R-:W-:Y:S01]  /*2180*/  IMAD R26, R26, R30.reuse, RZ ;  /* 0x0000001e1a1a7224 */ /* 0x080fe200078e02ff */
[C---:B------:R-:W-:Y:S01]  /*2190*/  SEL R37, R6.reuse, R37, !P3 ;  /* 0x0000002506257207 */ /* 0x040fe20005800000 */
        /* <DEDUP_REMOVED lines=31> */
[----:B------:R-:W-:Y:S01]  /*2390*/  SEL R6, R6, R69, !P3 ;  /* 0x0000004506067207 */ /* 0x000fe20005800000 */
[----:B------:R-:W-:Y:S01]  /*23a0*/  IMAD R34, R65, R30, RZ ;  /* 0x0000001e41227224 */ /* 0x000fe200078e02ff */
[----:B-1----:R-:W-:Y:S01]  /*23b0*/  LEA R102, P5, R103, R38, 0x1 ;  /* 0x0000002667667211 */ /* 0x002fe200078a08ff */
[----:B------:R-:W-:Y:S01]  /*23c0*/  IMAD R163, R67, R30, RZ ;  /* 0x0000001e43a37224 */ /* 0x000fe200078e02ff */
[----:B------:R-:W-:Y:S01]  /*23d0*/  LEA R106, P4, R9, R38, 0x1 ;  /* 0x00000026096a7211 */ /* 0x000fe200078808ff */
[----:B------:R-:W-:Y:S01]  /*23e0*/  IMAD R61, R61, R30, RZ ;  /* 0x0000001e3d3d7224 */ /* 0x000fe200078e02ff */
[----:B------:R-:W-:Y:S01]  /*23f0*/  LEA R104, P3, R10, R38, 0x1 ;  /* 0x000000260a687211 */ /* 0x000fe200078608ff */
[----:B------:R-:W-:Y:S01]  /*2400*/  IMAD R63, R63, R30, RZ ;  /* 0x0000001e3f3f7224 */ /* 0x000fe200078e02ff */
[----:B------:R-:W-:Y:S01]  /*2410*/  LEA R112, P2, R12, R38, 0x1 ;  /* 0x000000260c707211 */ /* 0x000fe200078408ff */
[-C--:B------:R-:W-:Y:S01]  /*2420*/  IMAD R31, R31, R30.reuse, RZ ;  /* 0x0000001e1f1f7224 */ /* 0x080fe200078e02ff */
[-C--:B------:R-:W-:Y:S01]  /*2430*/  LEA.HI.X.SX32 R103, R103, R39.reuse, 0x1, P5 ;  /* 0x0000002767677211 */ /* 0x080fe200028f0eff */
[----:B------:R-:W-:Y:S01]  /*2440*/  IMAD R30, R6, R30, RZ ;  /* 0x0000001e061e7224 */ /* 0x000fe200078e02ff */
[-C--:B------:R-:W-:Y:S01]  /*2450*/  LEA.HI.X.SX32 R107, R9, R39.reuse, 0x1, P4 ;  /* 0x00000027096b7211 */ /* 0x080fe200020f0eff */
[----:B------:R-:W0:Y:S01]  /*2460*/  LDC.64 R6, c[0x0][0x380] ;  /* 0x0000e000ff067b82 */ /* 0x000e220000000a00 */
[----:B------:R-:W-:Y:S01]  /*2470*/  LEA.HI.X.SX32 R105, R10, R39, 0x1, P3 ;  /* 0x000000270a697211 */ /* 0x000fe200018f0eff */
[----:B------:R-:W-:Y:S01]  /*2480*/  USHF.R.S32.HI UR6, URZ, 0x1f, UR4 ;  /* 0x0000001fff067899 */ /* 0x000fe20008011404 */
[-C--:B------:R-:W-:Y:S01]  /*2490*/  LEA R110, P1, R14, R38.reuse, 0x1 ;  /* 0x000000260e6e7211 */ /* 0x080fe200078208ff */
[----:B------:R-:W-:Y:S01]  /*24a0*/  IMAD.SHL.U32 R5, R5, 0x20, RZ ;  /* 0x0000002005057824 */ /* 0x000fe200078e00ff */
[-C--:B------:R-:W-:Y:S01]  /*24b0*/  LEA R120, P0, R15, R38.reuse, 0x1 ;  /* 0x000000260f787211 */ /* 0x080fe200078008ff */
[----:B------:R-:W-:Y:S01]  /*24c0*/  ULEA.HI UR6, UR6, UR4, URZ, 0x6 ;  /* 0x0000000406067291 */ /* 0x000fe2000f8f30ff */
[----:B------:R-:W-:-:S02]  /*24d0*/  LEA R126, P6, R20, R38, 0x1 ;  /* 0x00000026147e7211 */ /* 0x000fc400078c08ff */
[----:B------:R-:W-:Y:S02]  /*24e0*/  CS2R R68, SRZ ;  /* 0x0000000000447805 */ /* 0x000fe4000001ff00 */
[-C--:B------:R-:W-:Y:S01]  /*24f0*/  LEA R124, P5, R24, R38.reuse, 0x1 ;  /* 0x00000026187c7211 */ /* 0x080fe200078a08ff */
[----:B------:R-:W-:Y:S01]  /*2500*/  USHF.R.S32.HI UR6, URZ, 0x6, UR6 ;  /* 0x00000006ff067899 */ /* 0x000fe20008011406 */
[-C--:B------:R-:W-:Y:S02]  /*2510*/  LEA R122, P4, R25, R38.reuse, 0x1 ;  /* 0x00000026197a7211 */ /* 0x080fe400078808ff */
[-C--:B------:R-:W-:Y:S02]  /*2520*/  LEA R64, P3, R26, R38.reuse, 0x1 ;  /* 0x000000261a407211 */ /* 0x080fe400078608ff */
[----:B------:R-:W-:Y:S02]  /*2530*/  LEA.HI.X.SX32 R111, R12, R39, 0x1, P2 ;  /* 0x000000270c6f7211 */ /* 0x000fe400010f0eff */
[----:B------:R-:W-:-:S02]  /*2540*/  LEA R66, P2, R27, R38, 0x1 ;  /* 0x000000261b427211 */ /* 0x000fc400078408ff */
[-C--:B------:R-:W-:Y:S02]  /*2550*/  LEA.HI.X.SX32 R109, R14, R39.reuse, 0x1, P1 ;  /* 0x000000270e6d7211 */ /* 0x080fe400008f0eff */
[-C--:B------:R-:W-:Y:S02]  /*2560*/  LEA.HI.X.SX32 R113, R15, R39.reuse, 0x1, P0 ;  /* 0x000000270f717211 */ /* 0x080fe400000f0eff */
[-C--:B------:R-:W-:Y:S02]  /*2570*/  LEA.HI.X.SX32 R127, R20, R39.reuse, 0x1, P6 ;  /* 0x00000027147f7211 */ /* 0x080fe400030f0eff */
[-C--:B------:R-:W-:Y:S02]  /*2580*/  LEA.HI.X.SX32 R125, R24, R39.reuse, 0x1, P5 ;  /* 0x00000027187d7211 */ /* 0x080fe400028f0eff */
[-C--:B------:R-:W-:Y:S02]  /*2590*/  LEA.HI.X.SX32 R123, R25, R39.reuse, 0x1, P4 ;  /* 0x00000027197b7211 */ /* 0x080fe400020f0eff */
[----:B------:R-:W-:-:S02]  /*25a0*/  LEA.HI.X.SX32 R65, R26, R39, 0x1, P3 ;  /* 0x000000271a417211 */ /* 0x000fc400018f0eff */
[-C--:B------:R-:W-:Y:S02]  /*25b0*/  LEA R136, P1, R29, R38.reuse, 0x1 ;  /* 0x000000261d887211 */ /* 0x080fe400078208ff */
[-C--:B------:R-:W-:Y:S02]  /*25c0*/  LEA R134, P0, R33, R38.reuse, 0x1 ;  /* 0x0000002621867211 */ /* 0x080fe400078008ff */
[-C--:B------:R-:W-:Y:S02]  /*25d0*/  LEA R54, P6, R35, R38.reuse, 0x1 ;  /* 0x0000002623367211 */ /* 0x080fe400078c08ff */
[-C--:B------:R-:W-:Y:S02]  /*25e0*/  LEA R52, P5, R37, R38.reuse, 0x1 ;  /* 0x0000002625347211 */ /* 0x080fe400078a08ff */
[-C--:B------:R-:W-:Y:S02]  /*25f0*/  LEA R142, P4, R13, R38.reuse, 0x1 ;  /* 0x000000260d8e7211 */ /* 0x080fe400078808ff */
[----:B------:R-:W-:-:S02]  /*2600*/  LEA R140, P3, R41, R38, 0x1 ;  /* 0x00000026298c7211 */ /* 0x000fc400078608ff */
[-C--:B------:R-:W-:Y:S02]  /*2610*/  LEA.HI.X.SX32 R137, R27, R39.reuse, 0x1, P2 ;  /* 0x000000271b897211 */ /* 0x080fe400010f0eff */
[----:B------:R-:W-:Y:S02]  /*2620*/  LEA R56, P2, R43, R38, 0x1 ;  /* 0x000000262b387211 */ /* 0x000fe400078408ff */
[-C--:B------:R-:W-:Y:S02]  /*2630*/  LEA.HI.X.SX32 R135, R29, R39.reuse, 0x1, P1 ;  /* 0x000000271d877211 */ /* 0x080fe400008f0eff */
[-C--:B------:R-:W-:Y:S01]  /*2640*/  LEA.HI.X.SX32 R67, R33, R39.reuse, 0x1, P0 ;  /* 0x0000002721437211 */ /* 0x080fe200000f0eff */
[----:B------:R-:W1:Y:S01]  /*2650*/  LDC R29, c[0x0][0x3a8] ;  /* 0x0000ea00ff1d7b82 */ /* 0x000e620000000800 */
[-C--:B------:R-:W-:Y:S02]  /*2660*/  LEA.HI.X.SX32 R53, R35, R39.reuse, 0x1, P6 ;  /* 0x0000002723357211 */ /* 0x080fe400030f0eff */
[----:B------:R-:W-:-:S02]  /*2670*/  LEA.HI.X.SX32 R55, R37, R39, 0x1, P5 ;  /* 0x0000002725377211 */ /* 0x000fc400028f0eff */
[-C--:B------:R-:W-:Y:S02]  /*2680*/  LEA.HI.X.SX32 R143, R13, R39.reuse, 0x1, P4 ;  /* 0x000000270d8f7211 */ /* 0x080fe400020f0eff */
[----:B------:R-:W-:Y:S02]  /*2690*/  LEA.HI.X.SX32 R141, R41, R39, 0x1, P3 ;  /* 0x00000027298d7211 */ /* 0x000fe400018f0eff */
[-C--:B------:R-:W-:Y:S02]  /*26a0*/  LEA R138, P1, R45, R38.reuse, 0x1 ;  /* 0x000000262d8a7211 */ /* 0x080fe400078208ff */
[-C--:B------:R-:W-:Y:S02]  /*26b0*/  LEA R132, P0, R47, R38.reuse, 0x1 ;  /* 0x000000262f847211 */ /* 0x080fe400078008ff */
[-C--:B------:R-:W-:Y:S02]  /*26c0*/  LEA R128, P6, R49, R38.reuse, 0x1 ;  /* 0x0000002631807211 */ /* 0x080fe400078c08ff */
[----:B------:R-:W-:-:S02]  /*26d0*/  LEA R118, P5, R51, R38, 0x1 ;  /* 0x0000002633767211 */ /* 0x000fc400078a08ff */
[-C--:B------:R-:W-:Y:S02]  /*26e0*/  LEA R116, P4, R117, R38.reuse, 0x1 ;  /* 0x0000002675747211 */ /* 0x080fe400078808ff */
[-C--:B------:R-:W-:Y:S02]  /*26f0*/  LEA R114, P3, R115, R38.reuse, 0x1 ;  /* 0x0000002673727211 */ /* 0x080fe400078608ff */
[----:B------:R-:W-:Y:S02]  /*2700*/  LEA.HI.X.SX32 R57, R43, R39, 0x1, P2 ;  /* 0x000000272b397211 */ /* 0x000fe400010f0eff */
[----:B------:R-:W-:Y:S01]  /*2710*/  LEA R100, P2, R101, R38, 0x1 ;  /* 0x0000002665647211 */ /* 0x000fe200078408ff */
[----:B-1----:R-:W-:Y:S01]  /*2720*/  IMAD R94, R94, R29, RZ ;  /* 0x0000001d5e5e7224 */ /* 0x002fe200078e02ff */
[----:B------:R-:W-:Y:S02]  /*2730*/  LEA.HI.X.SX32 R139, R45, R39, 0x1, P1 ;  /* 0x000000272d8b7211 */ /* 0x000fe400008f0eff */
[----:B------:R-:W-:-:S02]  /*2740*/  CS2R R44, SRZ ;  /* 0x00000000002c7805 */ /* 0x000fc4000001ff00 */
[-C--:B------:R-:W-:Y:S02]  /*2750*/  LEA.HI.X.SX32 R133, R47, R39.reuse, 0x1, P0 ;  /* 0x000000272f857211 */ /* 0x080fe400000f0eff */
[----:B------:R-:W-:Y:S02]  /*2760*/  CS2R R46, SRZ ;  /* 0x00000000002e7805 */ /* 0x000fe4000001ff00 */
[----:B------:R-:W-:Y:S01]  /*2770*/  LEA.HI.X.SX32 R129, R49, R39, 0x1, P6 ;  /* 0x0000002731817211 */ /* 0x000fe200030f0eff */
[----:B------:R-:W-:Y:S01]  /*2780*/  IMAD R95, R95, R29, RZ ;  /* 0x0000001d5f5f7224 */ /* 0x000fe200078e02ff */
[----:B------:R-:W-:Y:S01]  /*2790*/  LEA.HI.X.SX32 R119, R51, R39, 0x1, P5 ;  /* 0x0000002733777211 */ /* 0x000fe200028f0eff */
[----:B------:R-:W-:Y:S01]  /*27a0*/  IMAD R96, R96, R29, RZ ;  /* 0x0000001d60607224 */ /* 0x000fe200078e02ff */
[----:B------:R-:W-:Y:S01]  /*27b0*/  LEA.HI.X.SX32 R117, R117, R39, 0x1, P4 ;  /* 0x0000002775757211 */ /* 0x000fe200020f0eff */
[----:B------:R-:W-:Y:S01]  /*27c0*/  IMAD R97, R97, R29, RZ ;  /* 0x0000001d61617224 */ /* 0x000fe200078e02ff */
[----:B------:R-:W-:Y:S01]  /*27d0*/  LEA.HI.X.SX32 R115, R115, R39, 0x1, P3 ;  /* 0x0000002773737211 */ /* 0x000fe200018f0eff */
[-C--:B------:R-:W-:Y:S01]  /*27e0*/  IMAD R86, R86, R29.reuse, RZ ;  /* 0x0000001d56567224 */ /* 0x080fe200078e02ff */
[-C--:B------:R-:W-:Y:S01]  /*27f0*/  LEA R98, P1, R59, R38.reuse, 0x1 ;  /* 0x000000263b627211 */ /* 0x080fe200078208ff */
        /* <DEDUP_REMOVED lines=10> */
[----:B------:R-:W-:Y:S01]  /*28a0*/  IMAD R87, R87, R29, RZ ;  /* 0x0000001d57577224 */ /* 0x000fe200078e02ff */
[----:B------:R-:W-:Y:S01]  /*28b0*/  LEA.HI.X.SX32 R101, R101, R39, 0x1, P2 ;  /* 0x0000002765657211 */ /* 0x000fe200010f0eff */
[-C--:B------:R-:W-:Y:S01]  /*28c0*/  IMAD R21, R21, R29.reuse, RZ ;  /* 0x0000001d15157224 */ /* 0x080fe200078e02ff */
[----:B------:R-:W-:Y:S01]  /*28d0*/  LEA R42, P2, R30, R38, 0x1 ;  /* 0x000000261e2a7211 */ /* 0x000fe200078408ff */
[----:B------:R-:W-:Y:S01]  /*28e0*/  IMAD R88, R88, R29, RZ ;  /* 0x0000001d58587224 */ /* 0x000fe200078e02ff */
[----:B------:R-:W-:Y:S01]  /*28f0*/  LEA.HI.X.SX32 R99, R59, R39, 0x1, P1 ;  /* 0x000000273b637211 */ /* 0x000fe200008f0eff */
[----:B------:R-:W-:Y:S01]  /*2900*/  IMAD R89, R89, R29, RZ ;  /* 0x0000001d59597224 */ /* 0x000fe200078e02ff */
[----:B------:R-:W-:-:S02]  /*2910*/  LEA.HI.X.SX32 R25, R61, R39, 0x1, P0 ;  /* 0x000000273d197211 */ /* 0x000fc400000f0eff */
[----:B------:R-:W-:Y:S02]  /*2920*/  CS2R R60, SRZ ;  /* 0x00000000003c7805 */ /* 0x000fe4000001ff00 */
        /* <DEDUP_REMOVED lines=10> */
[----:B------:R-:W1:Y:S01]  /*29d0*/  LDC R30, c[0x0][0x3ac] ;  /* 0x0000eb00ff1e7b82 */ /* 0x000e620000000800 */
[----:B0-----:R-:W-:Y:S01]  /*29e0*/  LEA R130, P1, R8, R6, 0x1 ;  /* 0x0000000608827211 */ /* 0x001fe200078208ff */
[----:B------:R-:W-:Y:S01]  /*29f0*/  IMAD.SHL.U32 R6, R0, 0x8, RZ ;  /* 0x0000000800067824 */ /* 0x000fe200078e00ff */
[----:B------:R-:W-:Y:S01]  /*2a00*/  LOP3.LUT R15, R22, 0x36, RZ, 0xfc, !PT ;  /* 0x00000036160f7812 */ /* 0x000fe200078efcff */
[----:B------:R-:W-:Y:S01]  /*2a10*/  IMAD R92, R92, R29, RZ ;  /* 0x0000001d5c5c7224 */ /* 0x000fe200078e02ff */
[----:B------:R-:W-:Y:S01]  /*2a20*/  LEA.HI.X.SX32 R131, R8, R7, 0x1, P1 ;  /* 0x0000000708837211 */ /* 0x000fe200008f0eff */
[-C--:B------:R-:W-:Y:S01]  /*2a30*/  IMAD R7, R28, R29.reuse, RZ ;  /* 0x0000001d1c077224 */ /* 0x080fe200078e02ff */
[C---:B------:R-:W-:Y:S01]  /*2a40*/  LOP3.LUT R8, R22.reuse, 0x32, RZ, 0xfc, !PT ;  /* 0x0000003216087812 */ /* 0x040fe200078efcff */
[-C--:B------:R-:W-:Y:S01]  /*2a50*/  IMAD R15, R15, R29.reuse, RZ ;  /* 0x0000001d0f0f7224 */ /* 0x080fe200078e02ff */
[C---:B------:R-:W-:Y:S01]  /*2a60*/  LOP3.LUT R9, R22.reuse, 0x30, RZ, 0xfc, !PT ;  /* 0x0000003016097812 */ /* 0x040fe200078efcff */
[-C--:B------:R-:W-:Y:S01]  /*2a70*/  IMAD R91, R91, R29.reuse, RZ ;  /* 0x0000001d5b5b7224 */ /* 0x080fe200078e02ff */
[----:B------:R-:W-:Y:S01]  /*2a80*/  LOP3.LUT R20, R22, 0x2e, RZ, 0xfc, !PT ;  /* 0x0000002e16147812 */ /* 0x000fe200078efcff */
[-C--:B------:R-:W-:Y:S01]  /*2a90*/  IMAD R8, R8, R29.reuse, RZ ;  /* 0x0000001d08087224 */ /* 0x080fe200078e02ff */
[C---:B------:R-:W-:Y:S01]  /*2aa0*/  LOP3.LUT R10, R22.reuse, 0x28, RZ, 0xfc, !PT ;  /* 0x00000028160a7812 */ /* 0x040fe200078efcff */
[-C--:B------:R-:W-:Y:S01]  /*2ab0*/  IMAD R9, R9, R29.reuse, RZ ;  /* 0x0000001d09097224 */ /* 0x080fe200078e02ff */
[----:B------:R-:W-:Y:S01]  /*2ac0*/  LOP3.LUT R13, R22, 0x26, RZ, 0xfc, !PT ;  /* 0x00000026160d7812 */ /* 0x000fe200078efcff */
[-C--:B------:R-:W-:Y:S01]  /*2ad0*/  IMAD R20, R20, R29.reuse, RZ ;  /* 0x0000001d14147224 */ /* 0x080fe200078e02ff */
[----:B------:R-:W-:Y:S01]  /*2ae0*/  LOP3.LUT R14, R22, 0x22, RZ, 0xfc, !PT ;  /* 0x00000022160e7812 */ /* 0x000fe200078efcff */
[-C--:B------:R-:W-:Y:S01]  /*2af0*/  IMAD R10, R10, R29.reuse, RZ ;  /* 0x0000001d0a0a7224 */ /* 0x080fe200078e02ff */
[----:B------:R-:W-:Y:S01]  /*2b00*/  LOP3.LUT R12, R22, 0x20, RZ, 0xfc, !PT ;  /* 0x00000020160c7812 */ /* 0x000fe200078efcff */
[----:B------:R-:W-:-:S02]  /*2b10*/  IMAD R13, R13, R29, RZ ;  /* 0x0000001d0d0d7224 */ /* 0x000fc400078e02ff */
[-C--:B------:R-:W-:Y:S02]  /*2b20*/  IMAD R14, R14, R29.reuse, RZ ;  /* 0x0000001d0e0e7224 */ /* 0x080fe400078e02ff */
[-C--:B------:R-:W-:Y:S02]  /*2b30*/  IMAD R22, R22, R29.reuse, RZ ;  /* 0x0000001d16167224 */ /* 0x080fe400078e02ff */
[-C--:B------:R-:W-:Y:S02]  /*2b40*/  IMAD R12, R12, R29.reuse, RZ ;  /* 0x0000001d0c0c7224 */ /* 0x080fe400078e02ff */
[-C--:B------:R-:W-:Y:S02]  /*2b50*/  IMAD R23, R23, R29.reuse, RZ ;  /* 0x0000001d17177224 */ /* 0x080fe400078e02ff */
[----:B------:R-:W-:Y:S02]  /*2b60*/  IMAD R80, R80, R29, RZ ;  /* 0x0000001d50507224 */ /* 0x000fe400078e02ff */
[----:B------:R-:W-:-:S02]  /*2b70*/  IMAD.SHL.U32 R82, R29, 0x40, RZ ;  /* 0x000000401d527824 */ /* 0x000fc400078e00ff */
[----:B-1----:R-:W-:Y:S02]  /*2b80*/  IMAD R83, R3, R30, RZ ;  /* 0x0000001e03537224 */ /* 0x002fe400078e02ff */
[----:B------:R-:W-:-:S07]  /*2b90*/  IMAD.SHL.U32 R85, R30, 0x40, RZ ;  /* 0x000000401e557824 */ /* 0x000fce00078e00ff */
.L_x_2:
[----:B------:R-:W-:Y:S01]  /*2ba0*/  SHF.R.U32.HI R49, RZ, 0x5, R0 ;  /* 0x00000005ff317819 */ /* 0x000fe20000011600 */
[----:B------:R-:W-:Y:S01]  /*2bb0*/  IMAD.WIDE R30, R22, 0x2, R130 ;  /* 0x00000002161e7825 */ /* 0x000fe200078e0282 */
[----:B------:R-:W-:Y:S02]  /*2bc0*/  PRMT R155, RZ, 0x7610, R155 ;  /* 0x00007610ff9b7816 */ /* 0x000fe4000000009b */
[----:B------:R-:W-:-:S04]  /*2bd0*/  SGXT.U32 R49, R49, 0x1 ;  /* 0x000000013131781a */ /* 0x000fc80000000000 */
[C---:B------:R-:W-:Y:S02]  /*2be0*/  ISETP.GE.AND P0, PT, R49.reuse, UR7, PT ;  /* 0x0000000731007c0c */ /* 0x040fe4000bf06270 */
[C---:B------:R-:W-:Y:S02]  /*2bf0*/  LOP3.LUT R28, R49.reuse, 0x2, RZ, 0xfc, !PT ;  /* 0x00000002311c7812 */ /* 0x040fe400078efcff */
[----:B------:R-:W-:Y:S02]  /*2c00*/  LOP3.LUT R29, R49, 0x8, RZ, 0xfc, !PT ;  /* 0x00000008311d7812 */ /* 0x000fe400078efcff */
[----:B------:R-:W-:Y:S02]  /*2c10*/  ISETP.GE.AND P4, PT, R28, UR7, PT ;  /* 0x000000071c007c0c */ /* 0x000fe4000bf86270 */
[----:B------:R-:W-:Y:S02]  /*2c20*/  ISETP.GE.AND P3, PT, R29, UR7, PT ;  /* 0x000000071d007c0c */ /* 0x000fe4000bf66270 */
[----:B------:R-:W-:-:S02]  /*2c30*/  LOP3.LUT R41, R49, 0x10, RZ, 0xfc, !PT ;  /* 0x0000001031297812 */ /* 0x000fc400078efcff */
[----:B------:R-:W-:Y:S01]  /*2c40*/  LOP3.LUT R40, R49, 0xa, RZ, 0xfc, !PT ;  /* 0x0000000a31287812 */ /* 0x000fe200078efcff */
[----:B------:R0:W2:Y:S01]  /*2c50*/  @!P0 LDG.E.U16 R155, desc[UR8][R30.64] ;  /* 0x000000081e9b8981 */ /* 0x0000a2000c1e1500 */
[----:B------:R-:W-:Y:S01]  /*2c60*/  ISETP.GE.AND P2, PT, R41, UR7, PT ;  /* 0x0000000729007c0c */ /* 0x000fe2000bf46270 */
[----:B------:R-:W-:Y:S01]  /*2c70*/  IMAD.WIDE R28, R92, 0x2, R130 ;  /* 0x000000025c1c7825 */ /* 0x000fe200078e0282 */
[----:B------:R-:W-:Y:S02]  /*2c80*/  PRMT R159, RZ, 0x7610, R159 ;  /* 0x00007610ff9f7816 */ /* 0x000fe4000000009f */
[----:B------:R-:W-:Y:S02]  /*2c90*/  PRMT R38, RZ, 0x7610, R38 ;  /* 0x00007610ff267816 */ /* 0x000fe40000000026 */
[C---:B------:R-:W-:Y:S02]  /*2ca0*/  LOP3.LUT R34, R49.reuse, 0x4, RZ, 0xfc, !PT ;  /* 0x0000000431227812 */ /* 0x040fe400078efcff */
[C---:B------:R-:W-:Y:S01]  /*2cb0*/  LOP3.LUT R35, R49.reuse, 0x6, RZ, 0xfc, !PT ;  /* 0x0000000631237812 */ /* 0x040fe200078efcff */
[----:B0-----:R-:W-:Y:S01]  /*2cc0*/  IMAD.WIDE R30, R80, 0x2, R130 ;  /* 0x00000002501e7825 */ /* 0x001fe200078e0282 */
[----:B------:R-:W-:Y:S01]  /*2cd0*/  LOP3.LUT R41, R49, 0x18, RZ, 0xfc, !PT ;  /* 0x0000001831297812 */ /* 0x000fe200078efcff */
[----:B------:R-:W3:Y:S01]  /*2ce0*/  @!P3 LDG.E.U16 R38, desc[UR8][R28.64] ;  /* 0x000000081c26b981 */ /* 0x000ee2000c1e1500 */
[----:B------:R-:W-:-:S02]  /*2cf0*/  ISETP.GE.AND P5, PT, R40, UR7, PT ;  /* 0x0000000728007c0c */ /* 0x000fc4000bfa6270 */
[----:B------:R-:W-:Y:S01]  /*2d00*/  LOP3.LUT R40, R49, 0xc, RZ, 0xfc, !PT ;  /* 0x0000000c31287812 */ /* 0x000fe200078efcff */
[----:B------:R0:W4:Y:S01]  /*2d10*/  @!P4 LDG.E.U16 R159, desc[UR8][R30.64] ;  /* 0x000000081e9fc981 */ /* 0x000122000c1e1500 */
[----:B------:R-:W-:Y:S02]  /*2d20*/  ISETP.GE.AND P0, PT, R34, UR7, PT ;  /* 0x0000000722007c0c */ /* 0x000fe4000bf06270 */
[----:B------:R-:W-:Y:S01]  /*2d30*/  ISETP.GE.AND P1, PT, R35, UR7, PT ;  /* 0x0000000723007c0c */ /* 0x000fe2000bf26270 */
[----:B------:R-:W-:Y:S01]  /*2d40*/  IMAD.WIDE R34, R11, 0x2, R130 ;  /* 0x000000020b227825 */ /* 0x000fe200078e0282 */
[----:B------:R-:W-:Y:S02]  /*2d50*/  PRMT R150, RZ, 0x7610, R150 ;  /* 0x00007610ff967816 */ /* 0x000fe40000000096 */
[----:B------:R-:W-:Y:S02]  /*2d60*/  ISETP.GE.AND P4, PT, R41, UR7, PT ;  /* 0x0000000729007c0c */ /* 0x000fe4000bf86270 */
[----:B------:R-:W-:-:S02]  /*2d70*/  ISETP.GE.AND P3, PT, R40, UR7, PT ;  /* 0x0000000728007c0c */ /* 0x000fc4000bf66270 */
[----:B------:R-:W-:Y:S01]  /*2d80*/  LOP3.LUT R40, R49, 0x20, RZ, 0xfc, !PT ;  /* 0x0000002031287812 */ /* 0x000fe200078efcff */
[----:B------:R-:W5:Y:S01]  /*2d90*/  @!P2 LDG.E.U16 R150, desc[UR8][R34.64] ;  /* 0x000000082296a981 */ /* 0x000f62000c1e1500 */
[----:B------:R-:W-:Y:S02]  /*2da0*/  PRMT R152, RZ, 0x7610, R152 ;  /* 0x00007610ff987816 */ /* 0x000fe40000000098 */
[----:B------:R-:W-:Y:S01]  /*2db0*/  ISETP.GE.AND P2, PT, R40, UR7, PT ;  /* 0x0000000728007c0c */ /* 0x000fe2000bf46270 */
[----:B------:R-:W-:Y:S01]  /*2dc0*/  IMAD.WIDE R40, R87, 0x2, R130 ;  /* 0x0000000257287825 */ /* 0x000fe200078e0282 */
[----:B0-----:R-:W-:Y:S02]  /*2dd0*/  LOP3.LUT R30, R49, 0x28, RZ, 0xfc, !PT ;  /* 0x00000028311e7812 */ /* 0x001fe400078efcff */
[----:B------:R-:W-:Y:S01]  /*2de0*/  PRMT R108, RZ, 0x7610, R108 ;  /* 0x00007610ff6c7816 */ /* 0x000fe2000000006c */
[--C-:B------:R-:W-:Y:S01]  /*2df0*/  IMAD.WIDE R28, R23, 0x2, R130.reuse ;  /* 0x00000002171c7825 */ /* 0x100fe200078e0282 */
[----:B------:R-:W-:Y:S01]  /*2e00*/  LOP3.LUT R48, R49, 0x30, RZ, 0xfc, !PT ;  /* 0x0000003031307812 */ /* 0x000fe200078efcff */
[----:B------:R-:W2:Y:S01]  /*2e10*/  @!P4 LDG.E.U16 R152, desc[UR8][R40.64] ;  /* 0x000000082898c981 */ /* 0x000ea2000c1e1500 */
[----:B------:R-:W-:Y:S01]  /*2e20*/  ISETP.GE.AND P6, PT, R30, UR7, PT ;  /* 0x000000071e007c0c */ /* 0x000fe2000bfc6270 */
[----:B------:R-:W-:Y:S01]  /*2e30*/  IMAD.WIDE R30, R91, 0x2, R130 ;  /* 0x000000025b1e7825 */ /* 0x000fe200078e0282 */
[----:B------:R-:W-:Y:S01]  /*2e40*/  LOP3.LUT R43, R49, 0x12, RZ, 0xfc, !PT ;  /* 0x00000012312b7812 */ /* 0x000fe200078efcff */
[----:B------:R0:W4:Y:S01]  /*2e50*/  @!P0 LDG.E.U16 R108, desc[UR8][R28.64] ;  /* 0x000000081c6c8981 */ /* 0x000122000c1e1500 */
[----:B------:R-:W-:-:S02]  /*2e60*/  PRMT R58, RZ, 0x7610, R58 ;  /* 0x00007610ff3a7816 */ /* 0x000fc4000000003a */
[----:B------:R-:W-:Y:S02]  /*2e70*/  ISETP.GE.AND P4, PT, R48, UR7, PT ;  /* 0x0000000730007c0c */ /* 0x000fe4000bf86270 */
[----:B------:R-:W-:Y:S01]  /*2e80*/  ISETP.GE.AND P0, PT, R43, UR7, PT ;  /* 0x000000072b007c0c */ /* 0x000fe2000bf06270 */
[----:B------:R-:W-:Y:S01]  /*2e90*/  IMAD.WIDE R50, R12, 0x2, R130 ;  /* 0x000000020c327825 */ /* 0x000fe200078e0282 */
[----:B------:R-:W-:Y:S01]  /*2ea0*/  PRMT R154, RZ, 0x7610, R154 ;  /* 0x00007610ff9a7816 */ /* 0x000fe2000000009a */
[----:B------:R1:W4:Y:S01]  /*2eb0*/  @!P1 LDG.E.U16 R58, desc[UR8][R30.64] ;  /* 0x000000081e3a9981 */ /* 0x000322000c1e1500 */
[----:B0-----:R-:W-:Y:S01]  /*2ec0*/  LOP3.LUT R28, R49, 0x1a, RZ, 0xfc, !PT ;  /* 0x0000001a311c7812 */ /* 0x001fe200078efcff */
[----:B------:R-:W-:Y:S01]  /*2ed0*/  IMAD.WIDE R34, R10, 0x2, R130 ;  /* 0x000000020a227825 */ /* 0x000fe200078e0282 */
[----:B------:R-:W-:Y:S02]  /*2ee0*/  PRMT R156, RZ, 0x7610, R156 ;  /* 0x00007610ff9c7816 */ /* 0x000fe4000000009c */
[----:B------:R0:W4:Y:S01]  /*2ef0*/  @!P2 LDG.E.U16 R154, desc[UR8][R50.64] ;  /* 0x00000008329aa981 */ /* 0x000122000c1e1500 */
[----:B------:R-:W-:Y:S01]  /*2f00*/  ISETP.GE.AND P1, PT, R28, UR7, PT ;  /* 0x000000071c007c0c */ /* 0x000fe2000bf26270 */
[----:B------:R-:W-:Y:S01]  /*2f10*/  IMAD.WIDE R28, R93, 0x2, R130 ;  /* 0x000000025d1c7825 */ /* 0x000fe200078e0282 */
[----:B------:R-:W-:-:S02]  /*2f20*/  PRMT R161, RZ, 0x7610, R161 ;  /* 0x00007610ffa17816 */ /* 0x000fc400000000a1 */
[----:B------:R-:W-:Y:S01]  /*2f30*/  PRMT R158, RZ, 0x7610, R158 ;  /* 0x00007610ff9e7816 */ /* 0x000fe2000000009e */
[--C-:B------:R-:W-:Y:S01]  /*2f40*/  IMAD.WIDE R40, R9, 0x2, R130.reuse ;  /* 0x0000000209287825 */ /* 0x100fe200078e0282 */
[C---:B------:R-:W-:Y:S01]  /*2f50*/  LOP3.LUT R48, R49.reuse, 0x38, RZ, 0xfc, !PT ;  /* 0x0000003831307812 */ /* 0x040fe200078efcff */
[----:B------:R0:W4:Y:S01]  /*2f60*/  @!P6 LDG.E.U16 R156, desc[UR8][R34.64] ;  /* 0x00000008229ce981 */ /* 0x000122000c1e1500 */
[C---:B------:R-:W-:Y:S02]  /*2f70*/  LOP3.LUT R43, R49.reuse, 0x14, RZ, 0xfc, !PT ;  /* 0x00000014312b7812 */ /* 0x040fe400078efcff */
[----:B-1----:R-:W-:Y:S01]  /*2f80*/  LOP3.LUT R30, R49, 0x22, RZ, 0xfc, !PT ;  /* 0x00000022311e7812 */ /* 0x002fe200078efcff */
[----:B0-----:R-:W-:Y:S01]  /*2f90*/  IMAD.WIDE R50, R89, 0x2, R130 ;  /* 0x0000000259327825 */ /* 0x001fe200078e0282 */
[----:B------:R-:W-:Y:S01]  /*2fa0*/  PRMT R148, RZ, 0x7610, R148 ;  /* 0x00007610ff947816 */ /* 0x000fe20000000094 */
[----:B------:R0:W4:Y:S01]  /*2fb0*/  @!P5 LDG.E.U16 R161, desc[UR8][R28.64] ;  /* 0x000000081ca1d981 */ /* 0x000122000c1e1500 */
[----:B------:R-:W-:-:S02]  /*2fc0*/  PRMT R157, RZ, 0x7610, R157 ;  /* 0x00007610ff9d7816 */ /* 0x000fc4000000009d */
[----:B------:R-:W-:Y:S01]  /*2fd0*/  ISETP.GE.AND P6, PT, R48, UR7, PT ;  /* 0x0000000730007c0c */ /* 0x000fe2000bfc6270 */
[----:B------:R-:W-:Y:S01]  /*2fe0*/  IMAD.WIDE R34, R16, 0x2, R130 ;  /* 0x0000000210227825 */ /* 0x000fe200078e0282 */
[----:B------:R1:W4:Y:S01]  /*2ff0*/  @!P4 LDG.E.U16 R158, desc[UR8][R40.64] ;  /* 0x00000008289ec981 */ /* 0x000322000c1e1500 */
[----:B------:R-:W-:Y:S02]  /*3000*/  ISETP.GE.AND P2, PT, R43, UR7, PT ;  /* 0x000000072b007c0c */ /* 0x000fe4000bf46270 */
[----:B------:R-:W-:Y:S01]  /*3010*/  ISETP.GE.AND P4, PT, R30, UR7, PT ;  /* 0x000000071e007c0c */ /* 0x000fe2000bf86270 */
[----:B------:R-:W4:Y:S01]  /*3020*/  @!P3 LDG.E.U16 R148, desc[UR8][R34.64] ;  /* 0x000000082294b981 */ /* 0x000f22000c1e1500 */
[C---:B0-----:R-:W-:Y:S02]  /*3030*/  LOP3.LUT R28, R49.reuse, 0x24, RZ, 0xfc, !PT ;  /* 0x00000024311c7812 */ /* 0x041fe400078efcff */
[C---:B------:R-:W-:Y:S01]  /*3040*/  LOP3.LUT R48, R49.reuse, 0x2c, RZ, 0xfc, !PT ;  /* 0x0000002c31307812 */ /* 0x040fe200078efcff */
[----:B------:R-:W4:Y:S01]  /*3050*/  @!P0 LDG.E.U16 R157, desc[UR8][R50.64] ;  /* 0x00000008329d8981 */ /* 0x000f22000c1e1500 */
[----:B------:R-:W-:-:S02]  /*3060*/  LOP3.LUT R43, R49, 0x1c, RZ, 0xfc, !PT ;  /* 0x0000001c312b7812 */ /* 0x000fc400078efcff */
[----:B------:R-:W-:Y:S01]  /*3070*/  ISETP.GE.AND P3, PT, R28, UR7, PT ;  /* 0x000000071c007c0c */ /* 0x000fe2000bf66270 */
[----:B------:R-:W-:Y:S01]  /*3080*/  IMAD.WIDE R28, R18, 0x2, R130 ;  /* 0x00000002121c7825 */ /* 0x000fe200078e0282 */
[----:B------:R-:W-:Y:S02]  /*3090*/  PRMT R153, RZ, 0x7610, R153 ;  /* 0x00007610ff997816 */ /* 0x000fe40000000099 */
[----:B------:R-:W-:Y:S02]  /*30a0*/  ISETP.GE.AND P0, PT, R48, UR7, PT ;  /* 0x0000000730007c0c */ /* 0x000fe4000bf06270 */
[----:B------:R-:W-:Y:S01]  /*30b0*/  ISETP.GE.AND P5, PT, R43, UR7, PT ;  /* 0x000000072b007c0c */ /* 0x000fe2000bfa6270 */
[----:B------:R-:W-:Y:S01]  /*30c0*/  IMAD.WIDE R30, R97, 0x2, R130 ;  /* 0x00000002611e7825 */ /* 0x000fe200078e0282 */
[----:B------:R-:W-:Y:S01]  /*30d0*/  PRMT R160, RZ, 0x7610, R160 ;  /* 0x00007610ffa07816 */ /* 0x000fe200000000a0 */
[----:B------:R0:W4:Y:S01]  /*30e0*/  @!P1 LDG.E.U16 R153, desc[UR8][R28.64] ;  /* 0x000000081c999981 */ /* 0x000122000c1e1500 */
[----:B------:R-:W-:Y:S01]  /*30f0*/  PRMT R151, RZ, 0x7610, R151 ;  /* 0x00007610ff977816 */ /* 0x000fe20000000097 */
[----:B-1----:R-:W-:Y:S01]  /*3100*/  IMAD.WIDE R40, R14, 0x2, R130 ;  /* 0x000000020e287825 */ /* 0x002fe200078e0282 */
[----:B------:R-:W-:-:S02]  /*3110*/  LOP3.LUT R48, R49, 0x32, RZ, 0xfc, !PT ;  /* 0x0000003231307812 */ /* 0x000fc400078efcff */
[----:B------:R-:W-:Y:S01]  /*3120*/  PRMT R144, RZ, 0x7610, R144 ;  /* 0x00007610ff907816 */ /* 0x000fe20000000090 */
[----:B------:R1:W4:Y:S01]  /*3130*/  @!P6 LDG.E.U16 R160, desc[UR8][R30.64] ;  /* 0x000000081ea0e981 */ /* 0x000322000c1e1500 */
[----:B------:R-:W-:Y:S02]  /*3140*/  ISETP.GE.AND P1, PT, R48, UR7, PT ;  /* 0x0000000730007c0c */ /* 0x000fe4000bf26270 */
[----:B------:R-:W-:Y:S01]  /*3150*/  PRMT R146, RZ, 0x7610, R146 ;  /* 0x00007610ff927816 */ /* 0x000fe20000000092 */
[----:B0-----:R-:W-:Y:S01]  /*3160*/  IMAD.WIDE R28, R84, 0x2, R130 ;  /* 0x00000002541c7825 */ /* 0x001fe200078e0282 */
[----:B------:R0:W4:Y:S01]  /*3170*/  @!P4 LDG.E.U16 R151, desc[UR8][R40.64] ;  /* 0x000000082897c981 */ /* 0x000122000c1e1500 */
[----:B------:R-:W-:Y:S02]  /*3180*/  PRMT R145, RZ, 0x7610, R145 ;  /* 0x00007610ff917816 */ /* 0x000fe40000000091 */
[--C-:B------:R-:W-:Y:S01]  /*3190*/  IMAD.WIDE R34, R90, 0x2, R130.reuse ;  /* 0x000000025a227825 */ /* 0x100fe200078e0282 */
[----:B------:R-:W4:Y:S03]  /*31a0*/  @!P0 LDG.E.U16 R144, desc[UR8][R28.64] ;  /* 0x000000081c908981 */ /* 0x000f26000c1e1500 */
[----:B-1----:R-:W-:Y:S01]  /*31b0*/  IMAD.WIDE R30, R19, 0x2, R130 ;  /* 0x00000002131e7825 */ /* 0x002fe200078e0282 */
[----:B------:R1:W4:Y:S01]  /*31c0*/  @!P3 LDG.E.U16 R145, desc[UR8][R34.64] ;  /* 0x000000082291b981 */ /* 0x000322000c1e1500 */
[----:B0-----:R-:W-:-:S03]  /*31d0*/  LOP3.LUT R40, R49, 0x3a, RZ, 0xfc, !PT ;  /* 0x0000003a31287812 */ /* 0x001fc600078efcff */
[----:B------:R0:W4:Y:S01]  /*31e0*/  @!P5 LDG.E.U16 R146, desc[UR8][R30.64] ;  /* 0x000000081e92d981 */ /* 0x000122000c1e1500 */
[----:B------:R-:W-:Y:S02]  /*31f0*/  PRMT R41, RZ, 0x7610, R41 ;  /* 0x00007610ff297816 */ /* 0x000fe40000000029 */
[----:B------:R-:W-:Y:S02]  /*3200*/  ISETP.GE.AND P0, PT, R40, UR7, PT ;  /* 0x0000000728007c0c */ /* 0x000fe4000bf06270 */
[C---:B-1----:R-:W-:Y:S01]  /*3210*/  LOP3.LUT R34, R49.reuse, 0x3c, RZ, 0xfc, !PT ;  /* 0x0000003c31227812 */ /* 0x042fe200078efcff */
[----:B0-----:R-:W-:Y:S01]  /*3220*/  IMAD.WIDE R30, R8, 0x2, R130 ;  /* 0x00000002081e7825 */ /* 0x001fe200078e0282 */
[----:B------:R-:W-:Y:S02]  /*3230*/  PRMT R147, RZ, 0x7610, R147 ;  /* 0x00007610ff937816 */ /* 0x000fe40000000093 */
[----:B------:R-:W-:Y:S02]  /*3240*/  PRMT R149, RZ, 0x7610, R149 ;  /* 0x00007610ff957816 */ /* 0x000fe40000000095 */
[----:B------:R0:W4:Y:S01]  /*3250*/  @!P1 LDG.E.U16 R41, desc[UR8][R30.64] ;  /* 0x000000081e299981 */ /* 0x000122000c1e1500 */
[----:B------:R-:W-:Y:S01]  /*3260*/  ISETP.GE.AND P1, PT, R34, UR7, PT ;  /* 0x0000000722007c0c */ /* 0x000fe2000bf26270 */
[----:B------:R-:W-:Y:S01]  /*3270*/  IMAD.WIDE R72, R88, 0x2, R130 ;  /* 0x0000000258487825 */ /* 0x000fe200078e0282 */
[----:B------:R-:W-:-:S03]  /*3280*/  LOP3.LUT R43, R49, 0x2a, RZ, 0xfc, !PT ;  /* 0x0000002a312b7812 */ /* 0x000fc600078efcff */
[----:B------:R-:W-:Y:S01]  /*3290*/  IMAD.WIDE R34, R96, 0x2, R130 ;  /* 0x0000000260227825 */ /* 0x000fe200078e0282 */
[----:B------:R-:W-:Y:S01]  /*32a0*/  LOP3.LUT R40, R49, 0xe, RZ, 0xfc, !PT ;  /* 0x0000000e31287812 */ /* 0x000fe200078efcff */
[----:B------:R1:W4:Y:S01]  /*32b0*/  @!P2 LDG.E.U16 R147, desc[UR8][R72.64] ;  /* 0x000000084893a981 */ /* 0x000322000c1e1500 */
[----:B------:R-:W-:-:S03]  /*32c0*/  ISETP.GE.AND P2, PT, R43, UR7, PT ;  /* 0x000000072b007c0c */ /* 0x000fc6000bf46270 */
[----:B------:R1:W4:Y:S01]  /*32d0*/  @!P0 LDG.E.U16 R149, desc[UR8][R34.64] ;  /* 0x0000000822958981 */ /* 0x000322000c1e1500 */
[----:B------:R-:W-:Y:S01]  /*32e0*/  ISETP.GE.AND P0, PT, R40, UR7, PT ;  /* 0x0000000728007c0c */ /* 0x000fe2000bf06270 */
[----:B0-----:R-:W-:Y:S01]  /*32f0*/  IMAD.WIDE R30, R17, 0x2, R130 ;  /* 0x00000002111e7825 */ /* 0x001fe200078e0282 */
[----:B------:R-:W-:Y:S02]  /*3300*/  PRMT R43, RZ, 0x7610, R43 ;  /* 0x00007610ff2b7816 */ /* 0x000fe4000000002b */
[----:B------:R-:W-:Y:S01]  /*3310*/  PRMT R48, RZ, 0x7610, R48 ;  /* 0x00007610ff307816 */ /* 0x000fe20000000030 */
[----:B-1----:R-:W-:Y:S01]  /*3320*/  IMAD.WIDE R72, R81, 0x2, R130 ;  /* 0x0000000251487825 */ /* 0x002fe200078e0282 */
[----:B------:R-:W-:Y:S02]  /*3330*/  LOP3.LUT R40, R49, 0x16, RZ, 0xfc, !PT ;  /* 0x0000001631287812 */ /* 0x000fe400078efcff */
[----:B------:R-:W-:Y:S01]  /*3340*/  PRMT R75, RZ, 0x7610, R75 ;  /* 0x00007610ff4b7816 */ /* 0x000fe2000000004b */
[----:B------:R-:W-:Y:S01]  /*3350*/  IMAD.WIDE R28, R95, 0x2, R130 ;  /* 0x000000025f1c7825 */ /* 0x000fe200078e0282 */
[----:B------:R-:W4:Y:S04]  /*3360*/  @!P2 LDG.E.U16 R43, desc[UR8][R72.64] ;  /* 0x00000008482ba981 */ /* 0x000f28000c1e1500 */
[----:B------:R0:W4:Y:S01]  /*3370*/  @!P0 LDG.E.U16 R48, desc[UR8][R30.64] ;  /* 0x000000081e308981 */ /* 0x000122000c1e1500 */
[----:B------:R-:W-:-:S02]  /*3380*/  ISETP.GE.AND P0, PT, R40, UR7, PT ;  /* 0x0000000728007c0c */ /* 0x000fc4000bf06270 */
[----:B------:R-:W-:Y:S01]  /*3390*/  LOP3.LUT R40, R49, 0x1e, RZ, 0xfc, !PT ;  /* 0x0000001e31287812 */ /* 0x000fe200078efcff */
[----:B------:R1:W4:Y:S03]  /*33a0*/  @!P1 LDG.E.U16 R75, desc[UR8][R28.64] ;  /* 0x000000081c4b9981 */ /* 0x000326000c1e1500 */
[----:B------:R-:W-:Y:S01]  /*33b0*/  ISETP.GE.AND P1, PT, R40, UR7, PT ;  /* 0x0000000728007c0c */ /* 0x000fe2000bf26270 */
[----:B------:R-:W-:Y:S01]  /*33c0*/  IMAD.WIDE R34, R21, 0x2, R130 ;  /* 0x0000000215227825 */ /* 0x000fe200078e0282 */
[----:B------:R-:W-:Y:S02]  /*33d0*/  PRMT R40, RZ, 0x7610, R40 ;  /* 0x00007610ff287816 */ /* 0x000fe40000000028 */
[----:B0-----:R-:W-:Y:S02]  /*33e0*/  LOP3.LUT R30, R49, 0x26, RZ, 0xfc, !PT ;  /* 0x00000026311e7812 */ /* 0x001fe400078efcff */
[----:B------:R-:W-:Y:S01]  /*33f0*/  PRMT R74, RZ, 0x7610, R74 ;  /* 0x00007610ff4a7816 */ /* 0x000fe2000000004a */
[----:B-1----:R-:W-:Y:S01]  /*3400*/  IMAD.WIDE R28, R7, 0x2, R130 ;  /* 0x00000002071c7825 */ /* 0x002fe200078e0282 */
[----:B------:R0:W4:Y:S01]  /*3410*/  @!P0 LDG.E.U16 R40, desc[UR8][R34.64] ;  /* 0x0000000822288981 */ /* 0x000122000c1e1500 */
[----:B------:R-:W-:-:S02]  /*3420*/  ISETP.GE.AND P0, PT, R30, UR7, PT ;  /* 0x000000071e007c0c */ /* 0x000fc4000bf06270 */
[C---:B------:R-:W-:Y:S02]  /*3430*/  LOP3.LUT R30, R49.reuse, 0x2e, RZ, 0xfc, !PT ;  /* 0x0000002e311e7812 */ /* 0x040fe400078efcff */
[----:B------:R-:W-:Y:S01]  /*3440*/  LOP3.LUT R50, R49, 0x34, RZ, 0xfc, !PT ;  /* 0x0000003431327812 */ /* 0x000fe200078efcff */
[----:B------:R1:W4:Y:S01]  /*3450*/  @!P1 LDG.E.U16 R74, desc[UR8][R28.64] ;  /* 0x000000081c4a9981 */ /* 0x000322000c1e1500 */
[----:B------:R-:W-:Y:S01]  /*3460*/  ISETP.GE.AND P1, PT, R30, UR7, PT ;  /* 0x000000071e007c0c */ /* 0x000fe2000bf26270 */
[----:B------:R-:W-:Y:S01]  /*3470*/  IMAD.WIDE R30, R13, 0x2, R130 ;  /* 0x000000020d1e7825 */ /* 0x000fe200078e0282 */
[----:B------:R-:W-:Y:S02]  /*3480*/  ISETP.GE.AND P4, PT, R50, UR7, PT ;  /* 0x0000000732007c0c */ /* 0x000fe4000bf86270 */
[----:B------:R-:W-:Y:S01]  /*3490*/  PRMT R73, RZ, 0x7610, R73 ;  /* 0x00007610ff497816 */ /* 0x000fe20000000049 */
[----:B0-----:R-:W-:Y:S01]  /*34a0*/  IMAD.WIDE R34, R20, 0x2, R130 ;  /* 0x0000000214227825 */ /* 0x001fe200078e0282 */
[----:B------:R-:W-:-:S02]  /*34b0*/  PRMT R72, RZ, 0x7610, R72 ;  /* 0x00007610ff487816 */ /* 0x000fc40000000048 */
[C---:B-1----:R-:W-:Y:S02]  /*34c0*/  LOP3.LUT R28, R49.reuse, 0x36, RZ, 0xfc, !PT ;  /* 0x00000036311c7812 */ /* 0x042fe400078efcff */
[----:B------:R0:W4:Y:S01]  /*34d0*/  @!P0 LDG.E.U16 R73, desc[UR8][R30.64] ;  /* 0x000000081e498981 */ /* 0x000122000c1e1500 */
[----:B------:R-:W-:Y:S01]  /*34e0*/  PRMT R121, RZ, 0x7610, R121 ;  /* 0x00007610ff797816 */ /* 0x000fe20000000079 */
[--C-:B------:R-:W-:Y:S01]  /*34f0*/  IMAD.WIDE R50, R86, 0x2, R130.reuse ;  /* 0x0000000256327825 */ /* 0x100fe200078e0282 */
[----:B------:R-:W-:Y:S01]  /*3500*/  ISETP.GE.AND P0, PT, R28, UR7, PT ;  /* 0x000000071c007c0c */ /* 0x000fe2000bf06270 */
[----:B------:R-:W4:Y:S01]  /*3510*/  @!P1 LDG.E.U16 R72, desc[UR8][R34.64] ;  /* 0x0000000822489981 */ /* 0x000f22000c1e1500 */
[----:B------:R-:W-:Y:S01]  /*3520*/  LOP3.LUT R49, R49, 0x3e, RZ, 0xfc, !PT ;  /* 0x0000003e31317812 */ /* 0x000fe200078efcff */
[----:B------:R-:W-:Y:S01]  /*3530*/  IMAD.WIDE R28, R15, 0x2, R130 ;  /* 0x000000020f1c7825 */ /* 0x000fe200078e0282 */
[----:B------:R-:W-:Y:S01]  /*3540*/  PRMT R59, RZ, 0x7610, R59 ;  /* 0x00007610ff3b7816 */ /* 0x000fe2000000003b */
[----:B------:R1:W4:Y:S01]  /*3550*/  @!P4 LDG.E.U16 R121, desc[UR8][R50.64] ;  /* 0x000000083279c981 */ /* 0x000322000c1e1500 */
[----:B------:R-:W-:Y:S01]  /*3560*/  ISETP.GE.AND P1, PT, R49, UR7, PT ;  /* 0x0000000731007c0c */ /* 0x000fe2000bf26270 */
[----:B0-----:R-:W-:-:S06]  /*3570*/  IMAD.WIDE R30, R94, 0x2, R130 ;  /* 0x000000025e1e7825 */ /* 0x001fcc00078e0282 */
[----:B------:R-:W4:Y:S01]  /*3580*/  @!P0 LDG.E.U16 R59, desc[UR8][R28.64] ;  /* 0x000000081c3b8981 */ /* 0x000f22000c1e1500 */
[----:B-1----:R-:W-:-:S06]  /*3590*/  PRMT R50, RZ, 0x7610, R50 ;  /* 0x00007610ff327816 */ /* 0x002fcc0000000032 */
[----:B------:R0:W4:Y:S01]  /*35a0*/  @!P1 LDG.E.U16 R50, desc[UR8][R30.64] ;  /* 0x000000081e329981 */ /* 0x000122000c1e1500 */
[----:B------:R-:W-:Y:S01]  /*35b0*/  ISETP.GE.AND P0, PT, R3, UR7, PT ;  /* 0x0000000703007c0c */ /* 0x000fe2000bf06270 */
[--C-:B0-----:R-:W-:Y:S02]  /*35c0*/  IMAD.MOV.U32 R30, RZ, RZ, R42.reuse ;  /* 0x000000ffff1e7224 */ /* 0x101fe400078e002a */
[----:B------:R-:W-:Y:S01]  /*35d0*/  IMAD.MOV.U32 R31, RZ, RZ, R39 ;  /* 0x000000ffff1f7224 */ /* 0x000fe200078e0027 */
[----:B------:R-:W-:Y:S01]  /*35e0*/  PRMT R42, RZ, 0x7610, R42 ;  /* 0x00007610ff2a7816 */ /* 0x000fe2000000002a */
[----:B------:R-:W-:Y:S01]  /*35f0*/  IMAD.WIDE R34, R83, 0x2, R30 ;  /* 0x0000000253227825 */ /* 0x000fe200078e021e */
[----:B------:R-:W-:Y:S01]  /*3600*/  BAR.SYNC.DEFER_BLOCKING 0x0 ;  /* 0x0000000000007b1d */ /* 0x000fe20000010000 */
[----:B------:R-:W-:Y:S02]  /*3610*/  PRMT R49, RZ, 0x7610, R49 ;  /* 0x00007610ff317816 */ /* 0x000fe40000000031 */
[----:B------:R-:W-:Y:S01]  /*3620*/  PRMT R39, RZ, 0x7610, R39 ;  /* 0x00007610ff277816 */ /* 0x000fe20000000027 */
[----:B------:R-:W-:-:S03]  /*3630*/  IMAD.SHL.U32 R51, R3, 0x2, RZ ;  /* 0x0000000203337824 */ /* 0x000fc600078e00ff */
[----:B------:R0:W4:Y:S02]  /*3640*/  @!P0 LDG.E.U16 R42, desc[UR8][R34.64] ;  /* 0x00000008222a8981 */ /* 0x000124000c1e1500 */
[----:B0-----:R-:W-:Y:S02]  /*3650*/  IMAD.MOV.U32 R34, RZ, RZ, R162 ;  /* 0x000000ffff227224 */ /* 0x001fe400078e00a2 */
[----:B------:R-:W-:Y:S02]  /*3660*/  IMAD.MOV.U32 R35, RZ, RZ, R163 ;  /* 0x000000ffff237224 */ /* 0x000fe400078e00a3 */
[----:B------:R-:W-:-:S05]  /*3670*/  IMAD.WIDE R28, R83, 0x2, R34 ;  /* 0x00000002531c7825 */ /* 0x000fca00078e0222 */
[----:B------:R0:W4:Y:S02]  /*3680*/  @!P0 LDG.E.U16 R49, desc[UR8][R28.64] ;  /* 0x000000081c318981 */ /* 0x000124000c1e1500 */
[----:B0-----:R-:W-:Y:S02]  /*3690*/  IMAD.MOV.U32 R28, RZ, RZ, R36 ;  /* 0x000000ffff1c7224 */ /* 0x001fe400078e0024 */
[----:B------:R-:W-:Y:S02]  /*36a0*/  IMAD.MOV.U32 R29, RZ, RZ, R37 ;  /* 0x000000ffff1d7224 */ /* 0x000fe400078e0025 */
[----:B------:R-:W-:Y:S01]  /*36b0*/  IMAD.WIDE R162, R83, 0x2, R28 ;  /* 0x0000000253a27825 */ /* 0x000fe200078e021c */
[----:B------:R-:W-:-:S04]  /*36c0*/  PRMT R37, RZ, 0x7610, R37 ;  /* 0x00007610ff257816 */ /* 0x000fc80000000025 */
[----:B------:R0:W4:Y:S02]  /*36d0*/  @!P0 LDG.E.U16 R39, desc[UR8][R162.64] ;  /* 0x00000008a2278981 */ /* 0x000124000c1e1500 */
[C---:B0-----:R-:W-:Y:S02]  /*36e0*/  IMAD.WIDE R162, R83.reuse, 0x2, R26 ;  /* 0x0000000253a27825 */ /* 0x041fe400078e021a */
[----:B---3--:R0:W-:Y:S04]  /*36f0*/  STS.U16 [R51+UR5+0x200], R38 ;  /* 0x0002002633007988 */ /* 0x0081e80008000405 */
[----:B------:R1:W3:Y:S01]  /*3700*/  @!P0 LDG.E.U16 R37, desc[UR8][R162.64] ;  /* 0x00000008a2258981 */ /* 0x0002e2000c1e1500 */
[----:B0-----:R-:W-:Y:S01]  /*3710*/  PRMT R38, RZ, 0x7610, R38 ;  /* 0x00007610ff267816 */ /* 0x001fe20000000026 */
[----:B-1----:R-:W-:-:S05]  /*3720*/  IMAD.WIDE R162, R83, 0x2, R24 ;  /* 0x0000000253a27825 */ /* 0x002fca00078e0218 */
[----:B------:R0:W3:Y:S04]  /*3730*/  @!P0 LDG.E.U16 R38, desc[UR8][R162.64] ;  /* 0x00000008a2268981 */ /* 0x0000e8000c1e1500 */
[----:B--2---:R1:W-:Y:S01]  /*3740*/  STS.U16 [R51+UR5+0x600], R152 ;  /* 0x0006009833007988 */ /* 0x0043e20008000405 */
[----:B0-----:R-:W-:-:S03]  /*3750*/  IMAD.WIDE R162, R83, 0x2, R100 ;  /* 0x0000000253a27825 */ /* 0x001fc600078e0264 */
[----:B------:R0:W-:Y:S01]  /*3760*/  STS.U16 [R51+UR5], R155 ;  /* 0x0000009b33007988 */ /* 0x0001e20008000405 */
[----:B-1----:R-:W-:-:S03]  /*3770*/  PRMT R152, RZ, 0x7610, R152 ;  /* 0x00007610ff987816 */ /* 0x002fc60000000098 */
[----:B-----5:R-:W-:Y:S01]  /*3780*/  STS.U16 [R51+UR5+0x400], R150 ;  /* 0x0004009633007988 */ /* 0x020fe20008000405 */
[----:B0-----:R-:W-:-:S03]  /*3790*/  PRMT R155, RZ, 0x7610, R155 ;  /* 0x00007610ff9b7816 */ /* 0x001fc6000000009b */
[----:B------:R0:W2:Y:S04]  /*37a0*/  @!P0 LDG.E.U16 R152, desc[UR8][R162.64] ;  /* 0x00000008a2988981 */ /* 0x0000a8000c1e1500 */
[----:B----4-:R-:W-:Y:S04]  /*37b0*/  STS.U16 [R51+UR5+0x800], R154 ;  /* 0x0008009a33007988 */ /* 0x010fe80008000405 */
[----:B------:R1:W-:Y:S01]  /*37c0*/  STS.U16 [R51+UR5+0xa00], R156 ;  /* 0x000a009c33007988 */ /* 0x0003e20008000405 */
[----:B0-----:R-:W-:Y:S01]  /*37d0*/  IMAD.WIDE R162, R83, 0x2, R116 ;  /* 0x0000000253a27825 */ /* 0x001fe200078e0274 */
[----:B------:R-:W-:-:S04]  /*37e0*/  PRMT R36, RZ, 0x7610, R36 ;  /* 0x00007610ff247816 */ /* 0x000fc80000000024 */
[----:B------:R0:W4:Y:S01]  /*37f0*/  @!P0 LDG.E.U16 R155, desc[UR8][R162.64] ;  /* 0x00000008a29b8981 */ /* 0x000122000c1e1500 */
[----:B-1----:R-:W-:-:S03]  /*3800*/  LOP3.LUT R156, R51, 0x10, RZ, 0x3c, !PT ;  /* 0x00000010339c7812 */ /* 0x002fc600078e3cff */
[----:B------:R-:W-:Y:S01]  /*3810*/  STS.U16 [R51+UR5+0xc00], R158 ;  /* 0x000c009e33007988 */ /* 0x000fe20008000405 */
[----:B------:R-:W-:-:S04]  /*3820*/  IMAD.WIDE R164, R83, 0x2, R32 ;  /* 0x0000000253a47825 */ /* 0x000fc800078e0220 */
[----:B0-----:R-:W-:Y:S01]  /*3830*/  IMAD.WIDE R162, R83, 0x2, R132 ;  /* 0x0000000253a27825 */ /* 0x001fe200078e0284 */
[----:B------:R0:W5:Y:S01]  /*3840*/  @!P0 LDG.E.U16 R36, desc[UR8][R164.64] ;  /* 0x00000008a4248981 */ /* 0x000162000c1e1500 */
[----:B------:R-:W-:-:S03]  /*3850*/  PRMT R150, RZ, 0x7610, R150 ;  /* 0x00007610ff967816 */ /* 0x000fc60000000096 */
[----:B------:R-:W-:Y:S04]  /*3860*/  STS.U16 [R51+UR5+0xe00], R160 ;  /* 0x000e00a033007988 */ /* 0x000fe80008000405 */
[----:B------:R1:W-:Y:S04]  /*3870*/  STS.U16 [R156+UR5+0x680], R153 ;  /* 0x000680999c007988 */ /* 0x0003e80008000405 */
[----:B------:R-:W-:Y:S01]  /*3880*/  STS.U16 [R156+UR5+0x80], R159 ;  /* 0x0000809f9c007988 */ /* 0x000fe20008000405 */
[----:B-1----:R-:W-:-:S03]  /*3890*/  LOP3.LUT R153, R51, 0x20, RZ, 0x3c, !PT ;  /* 0x0000002033997812 */ /* 0x002fc600078e3cff */
[----:B------:R-:W-:Y:S01]  /*38a0*/  STS.U16 [R156+UR5+0x280], R161 ;  /* 0x000280a19c007988 */ /* 0x000fe20008000405 */
[----:B------:R-:W-:-:S03]  /*38b0*/  PRMT R160, RZ, 0x7610, R160 ;  /* 0x00007610ffa07816 */ /* 0x000fc600000000a0 */
[----:B------:R-:W-:Y:S04]  /*38c0*/  STS.U16 [R156+UR5+0x480], R157 ;  /* 0x0004809d9c007988 */ /* 0x000fe80008000405 */
[----:B------:R-:W-:Y:S01]  /*38d0*/  STS.U16 [R156+UR5+0x880], R151 ;  /* 0x000880979c007988 */ /* 0x000fe20008000405 */
[----:B0-----:R-:W-:-:S03]  /*38e0*/  IMAD.WIDE R164, R83, 0x2, R98 ;  /* 0x0000000253a47825 */ /* 0x001fc600078e0262 */
[----:B------:R0:W2:Y:S01]  /*38f0*/  @!P0 LDG.E.U16 R160, desc[UR8][R162.64] ;  /* 0x00000008a2a08981 */ /* 0x0000a2000c1e1500 */
[----:B------:R-:W-:-:S03]  /*3900*/  PRMT R158, RZ, 0x7610, R158 ;  /* 0x00007610ff9e7816 */ /* 0x000fc6000000009e */
[----:B------:R1:W2:Y:S04]  /*3910*/  @!P0 LDG.E.U16 R150, desc[UR8][R164.64] ;  /* 0x00000008a4968981 */ /* 0x0002a8000c1e1500 */
[----:B------:R-:W-:Y:S04]  /*3920*/  STS.U16 [R156+UR5+0xc80], R41 ;  /* 0x000c80299c007988 */ /* 0x000fe80008000405 */
[----:B------:R-:W-:Y:S04]  /*3930*/  STS.U16 [R156+UR5+0xe80], R149 ;  /* 0x000e80959c007988 */ /* 0x000fe80008000405 */
[----:B------:R-:W-:Y:S04]  /*3940*/  STS.U16 [R156+UR5+0xa80], R43 ;  /* 0x000a802b9c007988 */ /* 0x000fe80008000405 */
[----:B------:R0:W-:Y:S04]  /*3950*/  STS.U16 [R153+UR5+0x900], R145 ;  /* 0x0009009199007988 */ /* 0x0001e80008000405 */
[----:B------:R-:W-:Y:S04]  /*3960*/  STS.U16 [R153+UR5+0x500], R147 ;  /* 0x0005009399007988 */ /* 0x000fe80008000405 */
[----:B------:R1:W-:Y:S01]  /*3970*/  STS.U16 [R153+UR5+0x700], R146 ;  /* 0x0007009299007988 */ /* 0x0003e20008000405 */
[--C-:B0-----:R-:W-:Y:S01]  /*3980*/  IMAD.MOV.U32 R145, RZ, RZ, R57.reuse ;  /* 0x000000ffff917224 */ /* 0x101fe200078e0039 */
[----:B------:R-:W-:-:S02]  /*3990*/  PRMT R57, RZ, 0x7610, R57 ;  /* 0x00007610ff397816 */ /* 0x000fc40000000039 */
[----:B------:R0:W-:Y:S01]  /*39a0*/  STS.U16 [R153+UR5+0xb00], R144 ;  /* 0x000b009099007988 */ /* 0x0001e20008000405 */
[----:B-1----:R-:W-:-:S04]  /*39b0*/  IMAD.WIDE R146, R83, 0x2, R140 ;  /* 0x0000000253927825 */ /* 0x002fc800078e028c */
[--C-:B0-----:R-:W-:Y:S01]  /*39c0*/  IMAD.MOV.U32 R144, RZ, RZ, R56.reuse ;  /* 0x000000ffff907224 */ /* 0x101fe200078e0038 */
[----:B------:R-:W-:Y:S01]  /*39d0*/  PRMT R56, RZ, 0x7610, R56 ;  /* 0x00007610ff387816 */ /* 0x000fe20000000038 */
[----:B------:R0:W2:Y:S02]  /*39e0*/  @!P0 LDG.E.U16 R57, desc[UR8][R146.64] ;  /* 0x0000000892398981 */ /* 0x0000a4000c1e1500 */
[C---:B------:R-:W-:Y:S01]  /*39f0*/  IMAD.WIDE R162, R83.reuse, 0x2, R144 ;  /* 0x0000000253a27825 */ /* 0x040fe200078e0290 */
[----:B------:R-:W-:Y:S01]  /*3a00*/  PRMT R41, RZ, 0x7610, R41 ;  /* 0x00007610ff297816 */ /* 0x000fe20000000029 */
[----:B------:R1:W-:Y:S02]  /*3a10*/  STS.U16 [R153+UR5+0x100], R108 ;  /* 0x0001006c99007988 */ /* 0x0003e40008000405 */
[----:B------:R-:W-:Y:S02]  /*3a20*/  IMAD.WIDE R164, R83, 0x2, R118 ;  /* 0x0000000253a47825 */ /* 0x000fe400078e0276 */
[----:B------:R1:W2:Y:S02]  /*3a30*/  @!P0 LDG.E.U16 R56, desc[UR8][R162.64] ;  /* 0x00000008a2388981 */ /* 0x0002a4000c1e1500 */
[----:B0-----:R-:W-:-:S02]  /*3a40*/  IMAD.MOV.U32 R146, RZ, RZ, R52 ;  /* 0x000000ffff927224 */ /* 0x001fc400078e0034 */
[----:B------:R-:W-:Y:S01]  /*3a50*/  IMAD.MOV.U32 R147, RZ, RZ, R55 ;  /* 0x000000ffff937224 */ /* 0x000fe200078e0037 */
[----:B------:R0:W-:Y:S01]  /*3a60*/  STS.U16 [R153+UR5+0x300], R148 ;  /* 0x0003009499007988 */ /* 0x0001e20008000405 */
[----:B-1----:R-:W-:Y:S02]  /*3a70*/  PRMT R108, RZ, 0x7610, R108 ;  /* 0x00007610ff6c7816 */ /* 0x002fe4000000006c */
[----:B------:R-:W-:Y:S01]  /*3a80*/  PRMT R157, RZ, 0x7610, R157 ;  /* 0x00007610ff9d7816 */ /* 0x000fe2000000009d */
[----:B------:R1:W2:Y:S01]  /*3a90*/  @!P0 LDG.E.U16 R158, desc[UR8][R164.64] ;  /* 0x00000008a49e8981 */ /* 0x0002a2000c1e1500 */
[----:B------:R-:W-:-:S04]  /*3aa0*/  IMAD.WIDE R162, R83, 0x2, R146 ;  /* 0x0000000253a27825 */ /* 0x000fc800078e0292 */
[C---:B0-----:R-:W-:Y:S01]  /*3ab0*/  IMAD.WIDE R148, R83.reuse, 0x2, R142 ;  /* 0x0000000253947825 */ /* 0x041fe200078e028e */
[----:B------:R0:W2:Y:S03]  /*3ac0*/  @!P0 LDG.E.U16 R41, desc[UR8][R162.64] ;  /* 0x00000008a2298981 */ /* 0x0000a6000c1e1500 */
[C---:B-1----:R-:W-:Y:S01]  /*3ad0*/  IMAD.WIDE R164, R83.reuse, 0x2, R138 ;  /* 0x0000000253a47825 */ /* 0x042fe200078e028a */
[----:B------:R1:W2:Y:S01]  /*3ae0*/  @!P0 LDG.E.U16 R108, desc[UR8][R148.64] ;  /* 0x00000008946c8981 */ /* 0x0002a2000c1e1500 */
[----:B------:R-:W-:Y:S02]  /*3af0*/  PRMT R154, RZ, 0x7610, R154 ;  /* 0x00007610ff9a7816 */ /* 0x000fe4000000009a */
[----:B------:R-:W-:Y:S01]  /*3b00*/  IMAD.WIDE R166, R83, 0x2, R114 ;  /* 0x0000000253a67825 */ /* 0x000fe200078e0272 */
[----:B------:R1:W3:Y:S03]  /*3b10*/  @!P0 LDG.E.U16 R157, desc[UR8][R164.64] ;  /* 0x00000008a49d8981 */ /* 0x0002e6000c1e1500 */
[----:B0-----:R-:W-:Y:S01]  /*3b20*/  IMAD.MOV.U32 R162, RZ, RZ, R134 ;  /* 0x000000ffffa27224 */ /* 0x001fe200078e0086 */
[----:B------:R-:W-:Y:S01]  /*3b30*/  PRMT R43, RZ, 0x7610, R43 ;  /* 0x00007610ff2b7816 */ /* 0x000fe2000000002b */
[----:B------:R-:W-:Y:S01]  /*3b40*/  IMAD.MOV.U32 R134, RZ, RZ, R136 ;  /* 0x000000ffff867224 */ /* 0x000fe200078e0088 */
[----:B------:R0:W3:Y:S01]  /*3b50*/  @!P0 LDG.E.U16 R154, desc[UR8][R166.64] ;  /* 0x00000008a69a8981 */ /* 0x0000e2000c1e1500 */
[----:B------:R-:W-:-:S02]  /*3b60*/  IMAD.MOV.U32 R136, RZ, RZ, R66 ;  /* 0x000000ffff887224 */ /* 0x000fc400078e0042 */
[--C-:B-1----:R-:W-:Y:S02]  /*3b70*/  IMAD.MOV.U32 R148, RZ, RZ, R54.reuse ;  /* 0x000000ffff947224 */ /* 0x102fe400078e0036 */
[----:B------:R-:W-:Y:S01]  /*3b80*/  IMAD.MOV.U32 R149, RZ, RZ, R53 ;  /* 0x000000ffff957224 */ /* 0x000fe200078e0035 */
[----:B------:R-:W-:Y:S01]  /*3b90*/  PRMT R54, RZ, 0x7610, R54 ;  /* 0x00007610ff367816 */ /* 0x000fe20000000036 */
[----:B------:R-:W-:Y:S02]  /*3ba0*/  IMAD.MOV.U32 R163, RZ, RZ, R67 ;  /* 0x000000ffffa37224 */ /* 0x000fe400078e0043 */
[----:B------:R-:W-:-:S04]  /*3bb0*/  IMAD.WIDE R66, R83, 0x2, R136 ;  /* 0x0000000253427825 */ /* 0x000fc800078e0288 */
[C---:B------:R-:W-:Y:S01]  /*3bc0*/  IMAD.WIDE R164, R83.reuse, 0x2, R148 ;  /* 0x0000000253a47825 */ /* 0x040fe200078e0294 */
[----:B------:R-:W-:Y:S01]  /*3bd0*/  PRMT R159, RZ, 0x7610, R159 ;  /* 0x00007610ff9f7816 */ /* 0x000fe2000000009f */
[----:B------:R1:W4:Y:S02]  /*3be0*/  @!P0 LDG.E.U16 R54, desc[UR8][R66.64] ;  /* 0x0000000842368981 */ /* 0x000324000c1e1500 */
[----:B0-----:R-:W-:Y:S02]  /*3bf0*/  IMAD.WIDE R166, R83, 0x2, R128 ;  /* 0x0000000253a67825 */ /* 0x001fe400078e0280 */
[----:B------:R0:W4:Y:S01]  /*3c00*/  @!P0 LDG.E.U16 R43, desc[UR8][R164.64] ;  /* 0x00000008a42b8981 */ /* 0x000122000c1e1500 */
[----:B------:R-:W-:-:S03]  /*3c10*/  PRMT R52, RZ, 0x7610, R52 ;  /* 0x00007610ff347816 */ /* 0x000fc60000000034 */
[----:B------:R0:W-:Y:S01]  /*3c20*/  STS.U16 [R153+UR5+0xd00], R121 ;  /* 0x000d007999007988 */ /* 0x0001e20008000405 */
[----:B-1----:R-:W-:-:S03]  /*3c30*/  PRMT R66, RZ, 0x7610, R66 ;  /* 0x00007610ff427816 */ /* 0x002fc60000000042 */
[----:B------:R1:W4:Y:S01]  /*3c40*/  @!P0 LDG.E.U16 R159, desc[UR8][R166.64] ;  /* 0x00000008a69f8981 */ /* 0x000322000c1e1500 */
[----:B0-----:R-:W-:Y:S01]  /*3c50*/  IMAD.WIDE R164, R83, 0x2, R124 ;  /* 0x0000000253a47825 */ /* 0x001fe200078e027c */
[----:B------:R-:W-:Y:S02]  /*3c60*/  PRMT R53, RZ, 0x7610, R53 ;  /* 0x00007610ff357816 */ /* 0x000fe40000000035 */
[----:B------:R-:W-:Y:S02]  /*3c70*/  LOP3.LUT R121, R51, 0x30, RZ, 0x3c, !PT ;  /* 0x0000003033797812 */ /* 0x000fe400078e3cff */
[----:B------:R0:W4:Y:S01]  /*3c80*/  @!P0 LDG.E.U16 R66, desc[UR8][R164.64] ;  /* 0x00000008a4428981 */ /* 0x000122000c1e1500 */
[----:B------:R-:W-:-:S04]  /*3c90*/  IMAD.WIDE R168, R83, 0x2, R134 ;  /* 0x0000000253a87825 */ /* 0x000fc800078e0286 */
[C---:B-1----:R-:W-:Y:S01]  /*3ca0*/  IMAD.WIDE R166, R83.reuse, 0x2, R162 ;  /* 0x0000000253a67825 */ /* 0x042fe200078e02a2 */
[----:B------:R-:W-:Y:S03]  /*3cb0*/  STS.U16 [R153+UR5+0xf00], R75 ;  /* 0x000f004b99007988 */ /* 0x000fe60008000405 */
[----:B0-----:R-:W-:Y:S02]  /*3cc0*/  IMAD.MOV.U32 R164, RZ, RZ, R64 ;  /* 0x000000ffffa47224 */ /* 0x001fe400078e0040 */
[----:B------:R-:W-:Y:S01]  /*3cd0*/  IMAD.MOV.U32 R165, RZ, RZ, R65 ;  /* 0x000000ffffa57224 */ /* 0x000fe200078e0041 */
[----:B------:R0:W-:Y:S01]  /*3ce0*/  STS.U16 [R121+UR5+0x380], R48 ;  /* 0x0003803079007988 */ /* 0x0001e20008000405 */
[----:B------:R-:W-:Y:S01]  /*3cf0*/  PRMT R151, RZ, 0x7610, R151 ;  /* 0x00007610ff977816 */ /* 0x000fe20000000097 */
[----:B------:R-:W-:Y:S02]  /*3d00*/  IMAD.WIDE R64, R83, 0x2, R122 ;  /* 0x0000000253407825 */ /* 0x000fe400078e027a */
[----:B------:R-:W-:Y:S04]  /*3d10*/  STS.U16 [R121+UR5+0x180], R58 ;  /* 0x0001803a79007988 */ /* 0x000fe80008000405 */
[----:B------:R1:W-:Y:S01]  /*3d20*/  STS.U16 [R121+UR5+0xd80], R59 ;  /* 0x000d803b79007988 */ /* 0x0003e20008000405 */
[----:B0-----:R-:W-:-:S03]  /*3d30*/  PRMT R48, RZ, 0x7610, R48 ;  /* 0x00007610ff307816 */ /* 0x001fc60000000030 */
[----:B------:R0:W5:Y:S01]  /*3d40*/  @!P0 LDG.E.U16 R52, desc[UR8][R166.64] ;  /* 0x00000008a6348981 */ /* 0x000162000c1e1500 */
[----:B------:R-:W-:-:S03]  /*3d50*/  PRMT R55, RZ, 0x7610, R55 ;  /* 0x00007610ff377816 */ /* 0x000fc60000000037 */
[----:B------:R0:W5:Y:S01]  /*3d60*/  @!P0 LDG.E.U16 R53, desc[UR8][R168.64] ;  /* 0x00000008a8358981 */ /* 0x000162000c1e1500 */
[----:B-1----:R-:W-:-:S03]  /*3d70*/  IMAD.WIDE R58, R83, 0x2, R164 ;  /* 0x00000002533a7825 */ /* 0x002fc600078e02a4 */
[----:B------:R1:W-:Y:S01]  /*3d80*/  STS.U16 [R121+UR5+0x580], R40 ;  /* 0x0005802879007988 */ /* 0x0003e20008000405 */
[----:B0-----:R-:W-:Y:S02]  /*3d90*/  IMAD.MOV.U32 R166, RZ, RZ, R120 ;  /* 0x000000ffffa67224 */ /* 0x001fe400078e0078 */
[----:B------:R-:W-:Y:S01]  /*3da0*/  IMAD.MOV.U32 R167, RZ, RZ, R113 ;  /* 0x000000ffffa77224 */ /* 0x000fe200078e0071 */
[----:B------:R0:W-:Y:S01]  /*3db0*/  STS.U16 [R121+UR5+0x780], R74 ;  /* 0x0007804a79007988 */ /* 0x0001e20008000405 */
[----:B------:R-:W-:Y:S02]  /*3dc0*/  IMAD.MOV.U32 R168, RZ, RZ, R110 ;  /* 0x000000ffffa87224 */ /* 0x000fe400078e006e */
[----:B------:R-:W-:Y:S01]  /*3dd0*/  IMAD.MOV.U32 R169, RZ, RZ, R109 ;  /* 0x000000ffffa97224 */ /* 0x000fe200078e006d */
[----:B------:R-:W-:Y:S01]  /*3de0*/  STS.U16 [R121+UR5+0x980], R73 ;  /* 0x0009804979007988 */ /* 0x000fe20008000405 */
[----:B------:R-:W-:Y:S01]  /*3df0*/  IMAD.MOV.U32 R113, RZ, RZ, R111 ;  /* 0x000000ffff717224 */ /* 0x000fe200078e006f */
[----:B-1----:R-:W-:-:S02]  /*3e00*/  PRMT R40, RZ, 0x7610, R40 ;  /* 0x00007610ff287816 */ /* 0x002fc40000000028 */
[----:B------:R1:W-:Y:S01]  /*3e10*/  STS.U16 [R121+UR5+0xb80], R72 ;  /* 0x000b804879007988 */ /* 0x0003e20008000405 */
[----:B0-----:R-:W-:-:S03]  /*3e20*/  IMAD.WIDE R74, R83, 0x2, R126 ;  /* 0x00000002534a7825 */ /* 0x001fc600078e027e */
[----:B------:R0:W-:Y:S01]  /*3e30*/  STS.U16 [R121+UR5+0xf80], R50 ;  /* 0x000f803279007988 */ /* 0x0001e20008000405 */
[----:B------:R-:W-:-:S03]  /*3e40*/  PRMT R67, RZ, 0x7610, R67 ;  /* 0x00007610ff437816 */ /* 0x000fc60000000043 */
[----:B------:R0:W5:Y:S01]  /*3e50*/  @!P0 LDG.E.U16 R48, desc[UR8][R58.64] ;  /* 0x000000083a308981 */ /* 0x000162000c1e1500 */
[----:B-1----:R-:W-:-:S03]  /*3e60*/  IMAD.WIDE R72, R83, 0x2, R166 ;  /* 0x0000000253487825 */ /* 0x002fc600078e02a6 */
[----:B------:R1:W5:Y:S01]  /*3e70*/  @!P0 LDG.E.U16 R151, desc[UR8][R64.64] ;  /* 0x0000000840978981 */ /* 0x000362000c1e1500 */
[----:B0-----:R-:W-:-:S03]  /*3e80*/  PRMT R50, RZ, 0x7610, R50 ;  /* 0x00007610ff327816 */ /* 0x001fc60000000032 */
[----:B------:R0:W5:Y:S01]  /*3e90*/  @!P0 LDG.E.U16 R55, desc[UR8][R74.64] ;  /* 0x000000084a378981 */ /* 0x000162000c1e1500 */
[----:B------:R-:W-:-:S03]  /*3ea0*/  IMAD.WIDE R58, R83, 0x2, R168 ;  /* 0x00000002533a7825 */ /* 0x000fc600078e02a8 */
[----:B------:R0:W5:Y:S01]  /*3eb0*/  @!P0 LDG.E.U16 R40, desc[UR8][R72.64] ;  /* 0x0000000848288981 */ /* 0x000162000c1e1500 */
[C---:B-1----:R-:W-:Y:S01]  /*3ec0*/  IMAD.WIDE R64, R83.reuse, 0x2, R112 ;  /* 0x0000000253407825 */ /* 0x042fe200078e0270 */
[----:B------:R-:W-:Y:S02]  /*3ed0*/  PRMT R109, RZ, 0x7610, R109 ;  /* 0x00007610ff6d7816 */ /* 0x000fe4000000006d */
[----:B------:R1:W5:Y:S01]  /*3ee0*/  @!P0 LDG.E.U16 R50, desc[UR8][R58.64] ;  /* 0x000000083a328981 */ /* 0x000362000c1e1500 */
[----:B0-----:R-:W-:Y:S02]  /*3ef0*/  PRMT R74, RZ, 0x7610, R74 ;  /* 0x00007610ff4a7816 */ /* 0x001fe4000000004a */
[----:B------:R-:W-:Y:S01]  /*3f00*/  PRMT R75, RZ, 0x7610, R75 ;  /* 0x00007610ff4b7816 */ /* 0x000fe2000000004b */
[----:B------:R0:W5:Y:S01]  /*3f10*/  @!P0 LDG.E.U16 R67, desc[UR8][R64.64] ;  /* 0x0000000840438981 */ /* 0x000162000c1e1500 */
[----:B------:R-:W-:-:S04]  /*3f20*/  IMAD.WIDE R72, R83, 0x2, R104 ;  /* 0x0000000253487825 */ /* 0x000fc800078e0268 */
[C---:B-1----:R-:W-:Y:S01]  /*3f30*/  IMAD.WIDE R58, R83.reuse, 0x2, R106 ;  /* 0x00000002533a7825 */ /* 0x042fe200078e026a */
[----:B------:R-:W5:Y:S03]  /*3f40*/  @!P0 LDG.E.U16 R74, desc[UR8][R72.64] ;  /* 0x00000008484a8981 */ /* 0x000f66000c1e1500 */
[----:B0-----:R-:W-:Y:S01]  /*3f50*/  IMAD.WIDE R64, R83, 0x2, R102 ;  /* 0x0000000253407825 */ /* 0x001fe200078e0266 */
[----:B------:R0:W5:Y:S04]  /*3f60*/  @!P0 LDG.E.U16 R75, desc[UR8][R58.64] ;  /* 0x000000083a4b8981 */ /* 0x000168000c1e1500 */
[----:B------:R1:W5:Y:S01]  /*3f70*/  @!P0 LDG.E.U16 R109, desc[UR8][R64.64] ;  /* 0x00000008406d8981 */ /* 0x000362000c1e1500 */
[C---:B0-----:R-:W-:Y:S01]  /*3f80*/  IMAD.SHL.U32 R59, R0.reuse, 0x8, RZ ;  /* 0x00000008003b7824 */ /* 0x041fe200078e00ff */
[----:B------:R-:W-:-:S04]  /*3f90*/  LOP3.LUT R58, R0, 0x7, RZ, 0xc0, !PT ;  /* 0x00000007003a7812 */ /* 0x000fc800078ec0ff */
[----:B------:R-:W-:Y:S01]  /*3fa0*/  LOP3.LUT R59, R59, 0x30, RZ, 0xc0, !PT ;  /* 0x000000303b3b7812 */ /* 0x000fe200078ec0ff */
[----:B------:R0:W-:Y:S01]  /*3fb0*/  STS.U16 [R51+UR5+0x1000], R42 ;  /* 0x0010002a33007988 */ /* 0x0001e20008000405 */
[----:B-1----:R-:W-:-:S03]  /*3fc0*/  IMAD R65, R58, 0x90, RZ ;  /* 0x000000903a417824 */ /* 0x002fc600078e02ff */
[----:B------:R-:W-:Y:S02]  /*3fd0*/  IMAD R59, R58, 0x40, R59 ;  /* 0x000000403a3b7824 */ /* 0x000fe400078e023b */
[C---:B0-----:R-:W-:Y:S02]  /*3fe0*/  IMAD.SHL.U32 R42, R0.reuse, 0x2, RZ ;  /* 0x00000002002a7824 */ /* 0x041fe400078e00ff */
[----:B------:R-:W-:-:S03]  /*3ff0*/  IMAD.SHL.U32 R121, R0, 0x20, RZ ;  /* 0x0000002000797824 */ /* 0x000fc600078e00ff */
[--C-:B------:R-:W-:Y:S02]  /*4000*/  LOP3.LUT R65, R65, 0x30, R42.reuse, 0x78, !PT ;  /* 0x0000003041417812 */ /* 0x100fe400078e782a */
[----:B------:R-:W-:-:S04]  /*4010*/  LOP3.LUT R64, R59, 0x10, R42, 0x78, !PT ;  /* 0x000000103b407812 */ /* 0x000fc800078e782a */
[----:B------:R-:W-:Y:S02]  /*4020*/  LOP3.LUT R121, R64, 0x200, R121, 0xf8, !PT ;  /* 0x0000020040797812 */ /* 0x000fe400078ef879 */
[----:B------:R-:W-:-:S05]  /*4030*/  LOP3.LUT R58, R0, 0x20, RZ, 0xc0, !PT ;  /* 0x00000020003a7812 */ /* 0x000fca00078ec0ff */
[----:B------:R-:W-:-:S05]  /*4040*/  IMAD.SHL.U32 R58, R58, 0x20, RZ ;  /* 0x000000203a3a7824 */ /* 0x000fca00078e00ff */
[----:B------:R-:W-:Y:S01]  /*4050*/  LOP3.LUT R58, R65, R58, RZ, 0xfc, !PT ;  /* 0x0000003a413a7212 */ /* 0x000fe200078efcff */
[----:B--2---:R-:W-:Y:S04]  /*4060*/  STS.U16 [R51+UR5+0x1800], R108 ;  /* 0x0018006c33007988 */ /* 0x004fe80008000405 */
[----:B---3--:R-:W-:Y:S04]  /*4070*/  STS.U16 [R51+UR5+0x1400], R154 ;  /* 0x0014009a33007988 */ /* 0x008fe80008000405 */
[----:B----4-:R-:W-:Y:S04]  /*4080*/  STS.U16 [R51+UR5+0x1c00], R66 ;  /* 0x001c004233007988 */ /* 0x010fe80008000405 */
[----:B------:R0:W-:Y:S02]  /*4090*/  STS.U16 [R156+UR5+0x1880], R41 ;  /* 0x001880299c007988 */ /* 0x0001e40008000405 */
[----:B0-----:R-:W-:-:S02]  /*40a0*/  IMAD.SHL.U32 R41, R3, 0x2, RZ ;  /* 0x0000000203297824 */ /* 0x001fc400078e00ff */
[----:B------:R0:W-:Y:S03]  /*40b0*/  STS.U16 [R156+UR5+0x1080], R49 ;  /* 0x001080319c007988 */ /* 0x0001e60008000405 */
[C---:B------:R-:W-:Y:S01]  /*40c0*/  LOP3.LUT R42, R41.reuse, 0x20, RZ, 0x3c, !PT ;  /* 0x00000020292a7812 */ /* 0x040fe200078e3cff */
[----:B------:R-:W-:Y:S01]  /*40d0*/  STS.U16 [R156+UR5+0x1480], R155 ;  /* 0x0014809b9c007988 */ /* 0x000fe20008000405 */
[C---:B------:R-:W-:Y:S02]  /*40e0*/  LOP3.LUT R64, R41.reuse, 0x40, RZ, 0x3c, !PT ;  /* 0x0000004029407812 */ /* 0x040fe400078e3cff */
[C---:B0-----:R-:W-:Y:S02]  /*40f0*/  LOP3.LUT R49, R41.reuse, 0x30, RZ, 0x3c, !PT ;  /* 0x0000003029317812 */ /* 0x041fe400078e3cff */
[C---:B------:R-:W-:Y:S02]  /*4100*/  LOP3.LUT R59, R41.reuse, 0x60, RZ, 0x3c, !PT ;  /* 0x00000060293b7812 */ /* 0x040fe400078e3cff */
[C---:B------:R-:W-:Y:S01]  /*4110*/  LOP3.LUT R110, R41.reuse, 0x70, RZ, 0x3c, !PT ;  /* 0x00000070296e7812 */ /* 0x040fe200078e3cff */
[----:B-----5:R-:W-:Y:S04]  /*4120*/  STS.U16 [R156+UR5+0x1c80], R55 ;  /* 0x001c80379c007988 */ /* 0x020fe80008000405 */
[----:B------:R0:W-:Y:S04]  /*4130*/  STS.U16 [R42+UR5+0x1100], R39 ;  /* 0x001100272a007988 */ /* 0x0001e80008000405 */
[----:B------:R-:W-:Y:S04]  /*4140*/  STS.U16 [R42+UR5+0x1500], R158 ;  /* 0x0015009e2a007988 */ /* 0x000fe80008000405 */
[----:B------:R-:W-:Y:S01]  /*4150*/  STS.U16 [R42+UR5+0x1900], R43 ;  /* 0x0019002b2a007988 */ /* 0x000fe20008000405 */
[----:B0-----:R-:W-:-:S03]  /*4160*/  LOP3.LUT R39, R41, 0x50, RZ, 0x3c, !PT ;  /* 0x0000005029277812 */ /* 0x001fc600078e3cff */
[----:B------:R-:W-:Y:S04]  /*4170*/  STS.U16 [R42+UR5+0x1d00], R40 ;  /* 0x001d00282a007988 */ /* 0x000fe80008000405 */
        /* <DEDUP_REMOVED lines=19> */
[----:B------:R-:W-:Y:S01]  /*42b0*/  STS.U16 [R110+UR5+0x1f80], R109 ;  /* 0x001f806d6e007988 */ /* 0x000fe20008000405 */
[----:B------:R-:W-:Y:S01]  /*42c0*/  BAR.SYNC.DEFER_BLOCKING 0x0 ;  /* 0x0000000000007b1d */ /* 0x000fe20000010000 */
[----:B------:R-:W-:-:S05]  /*42d0*/  LOP3.LUT R108, R121, 0x20, RZ, 0x3c, !PT ;  /* 0x00000020796c7812 */ /* 0x000fca00078e3cff */
[----:B------:R-:W-:Y:S04]  /*42e0*/  LDSM.16.MT88.4 R52, [R121+UR5] ;  /* 0x000000057934783b */ /* 0x000fe80008004200 */
[----:B------:R-:W0:Y:S04]  /*42f0*/  LDSM.16.M88.4 R40, [R58+UR5+0x1000] ;  /* 0x001000053a28783b */ /* 0x000e280008000200 */
[----:B------:R-:W1:Y:S04]  /*4300*/  LDSM.16.M88.4 R36, [R58+UR5+0x1800] ;  /* 0x001800053a24783b */ /* 0x000e680008000200 */
[----:B------:R-:W2:Y:S04]  /*4310*/  LDSM.16.MT88.4 R48, [R108+UR5] ;  /* 0x000000056c30783b */ /* 0x000ea80008004200 */
[----:B------:R-:W3:Y:S04]  /*4320*/  LDSM.16.MT88.4 R72, [R121+UR5+0x400] ;  /* 0x000400057948783b */ /* 0x000ee80008004200 */
[----:B------:R-:W4:Y:S01]  /*4330*/  LDSM.16.MT88.4 R64, [R108+UR5+0x400] ;  /* 0x000400056c40783b */ /* 0x000f220008004200 */
[C---:B0-----:R-:W-:Y:S08]  /*4340*/  HMMA.16816.F32.BF16 R60, R52.reuse, R40, R60 ;  /* 0x00000028343c723c */ /* 0x041ff0000004183c */
[----:B-1----:R-:W-:Y:S01]  /*4350*/  HMMA.16816.F32.BF16 R76, R52, R36, R76 ;  /* 0x00000024344c723c */ /* 0x002fe2000004184c */
[----:B------:R-:W-:Y:S07]  /*4360*/  LDSM.16.MT88.4 R52, [R121+UR5+0x800] ;  /* 0x000800057934783b */ /* 0x000fee0008004200 */
[----:B--2---:R-:W-:Y:S01]  /*4370*/  HMMA.16816.F32.BF16 R68, R48, R40, R68 ;  /* 0x000000283044723c */ /* 0x004fe20000041844 */
[----:B------:R-:W-:-:S05]  /*4380*/  LOP3.LUT R40, R58, 0x40, RZ, 0x3c, !PT ;  /* 0x000000403a287812 */ /* 0x000fca00078e3cff */
[----:B------:R-:W0:Y:S02]  /*4390*/  LDSM.16.M88.4 R56, [R40+UR5+0x1000] ;  /* 0x001000052838783b */ /* 0x000e240008000200 */
[----:B------:R-:W-:Y:S02]  /*43a0*/  HMMA.16816.F32.BF16 R44, R48, R36, R44 ;  /* 0x00000024302c723c */ /* 0x000fe4000004182c */
[----:B------:R-:W1:Y:S06]  /*43b0*/  LDSM.16.M88.4 R48, [R40+UR5+0x1800] ;  /* 0x001800052830783b */ /* 0x000e6c0008000200 */
[C---:B---3--:R-:W-:Y:S08]  /*43c0*/  HMMA.16816.F32.BF16 R60, R72.reuse, R42, R60 ;  /* 0x0000002a483c723c */ /* 0x048ff0000004183c */
[-C--:B------:R-:W-:Y:S01]  /*43d0*/  HMMA.16816.F32.BF16 R76, R72, R38.reuse, R76 ;  /* 0x00000026484c723c */ /* 0x080fe2000004184c */
[----:B------:R-:W2:Y:S07]  /*43e0*/  LDSM.16.MT88.4 R72, [R108+UR5+0x800] ;  /* 0x000800056c48783b */ /* 0x000eae0008004200 */
[C---:B----4-:R-:W-:Y:S01]  /*43f0*/  HMMA.16816.F32.BF16 R44, R64.reuse, R38, R44 ;  /* 0x00000026402c723c */ /* 0x050fe2000004182c */
[----:B------:R-:W3:Y:S07]  /*4400*/  LDSM.16.MT88.4 R36, [R121+UR5+0xc00] ;  /* 0x000c00057924783b */ /* 0x000eee0008004200 */
[----:B------:R-:W-:Y:S01]  /*4410*/  HMMA.16816.F32.BF16 R68, R64, R42, R68 ;  /* 0x0000002a4044723c */ /* 0x000fe20000041844 */
[----:B------:R-:W4:Y:S07]  /*4420*/  LDSM.16.MT88.4 R40, [R108+UR5+0xc00] ;  /* 0x000c00056c28783b */ /* 0x000f2e0008004200 */
[C---:B0-----:R-:W-:Y:S08]  /*4430*/  HMMA.16816.F32.BF16 R60, R52.reuse, R56, R60 ;  /* 0x00000038343c723c */ /* 0x041ff0000004183c */
[----:B-1----:R-:W-:Y:S01]  /*4440*/  HMMA.16816.F32.BF16 R76, R52, R48, R76 ;  /* 0x00000030344c723c */ /* 0x002fe2000004184c */
[----:B------:R-:W-:-:S07]  /*4450*/  UIADD3 UR6, UPT, UPT, UR6, -0x1, URZ ;  /* 0xffffffff06067890 */ /* 0x000fce000fffe0ff */
[C---:B--2---:R-:W-:Y:S08]  /*4460*/  HMMA.16816.F32.BF16 R68, R72.reuse, R56, R68 ;  /* 0x000000384844723c */ /* 0x044ff00000041844 */
[----:B------:R-:W-:Y:S01]  /*4470*/  HMMA.16816.F32.BF16 R44, R72, R48, R44 ;  /* 0x00000030482c723c */ /* 0x000fe2000004182c */
[----:B------:R-:W-:Y:S01]  /*4480*/  UISETP.NE.U32.AND UP0, UPT, UR6, URZ, UPT ;  /* 0x000000ff0600728c */ /* 0x000fe2000bf05070 */
[----:B------:R-:W-:-:S04]  /*4490*/  IMAD.WIDE R136, R85, 0x2, R136 ;  /* 0x0000000255887825 */ /* 0x000fc800078e0288 */
[C---:B------:R-:W-:Y:S02]  /*44a0*/  IMAD.WIDE R134, R85.reuse, 0x2, R134 ;  /* 0x0000000255867825 */ /* 0x040fe400078e0286 */
[----:B---3--:R-:W-:Y:S02]  /*44b0*/  HMMA.16816.F32.BF16 R60, R36, R58, R60 ;  /* 0x0000003a243c723c */ /* 0x008fe4000004183c */
[----:B------:R-:W-:-:S04]  /*44c0*/  IMAD.WIDE R112, R85, 0x2, R112 ;  /* 0x0000000255707825 */ /* 0x000fc800078e0270 */
[C---:B------:R-:W-:Y:S02]  /*44d0*/  IMAD.WIDE R162, R85.reuse, 0x2, R162 ;  /* 0x0000000255a27825 */ /* 0x040fe400078e02a2 */
[----:B------:R-:W-:Y:S02]  /*44e0*/  HMMA.16816.F32.BF16 R76, R36, R50, R76 ;  /* 0x00000032244c723c */ /* 0x000fe4000004184c */
[----:B------:R-:W-:-:S04]  /*44f0*/  IMAD.WIDE R168, R85, 0x2, R168 ;  /* 0x0000000255a87825 */ /* 0x000fc800078e02a8 */
[----:B------:R-:W-:-:S04]  /*4500*/  IMAD.WIDE R166, R85, 0x2, R166 ;  /* 0x0000000255a67825 */ /* 0x000fc800078e02a6 */
[C---:B------:R-:W-:Y:S01]  /*4510*/  IMAD.WIDE R164, R85.reuse, 0x2, R164 ;  /* 0x0000000255a47825 */ /* 0x040fe200078e02a4 */
[----:B----4-:R-:W-:Y:S03]  /*4520*/  HMMA.16816.F32.BF16 R68, R40, R58, R68 ;  /* 0x0000003a2844723c */ /* 0x010fe60000041844 */
[----:B------:R-:W-:-:S04]  /*4530*/  IMAD.WIDE R148, R85, 0x2, R148 ;  /* 0x0000000255947825 */ /* 0x000fc800078e0294 */
[C---:B------:R-:W-:Y:S01]  /*4540*/  IMAD.WIDE R146, R85.reuse, 0x2, R146 ;  /* 0x0000000255927825 */ /* 0x040fe200078e0292 */
[----:B------:R-:W-:Y:S03]  /*4550*/  HMMA.16816.F32.BF16 R44, R40, R50, R44 ;  /* 0x00000032282c723c */ /* 0x000fe6000004182c */
[----:B------:R-:W-:-:S04]  /*4560*/  IMAD.WIDE R38, R85, 0x2, R30 ;  /* 0x0000000255267825 */ /* 0x000fc800078e021e */
[----:B------:R-:W-:Y:S02]  /*4570*/  IMAD.MOV.U32 R66, RZ, RZ, R136 ;  /* 0x000000ffff427224 */ /* 0x000fe400078e0088 */
[----:B------:R-:W-:Y:S02]  /*4580*/  IMAD.MOV.U32 R136, RZ, RZ, R134 ;  /* 0x000000ffff887224 */ /* 0x000fe400078e0086 */
[----:B------:R-:W-:Y:S02]  /*4590*/  IMAD.MOV.U32 R111, RZ, RZ, R113 ;  /* 0x000000ffff6f7224 */ /* 0x000fe400078e0071 */
[----:B------:R-:W-:Y:S02]  /*45a0*/  IMAD.MOV.U32 R134, RZ, RZ, R162 ;  /* 0x000000ffff867224 */ /* 0x000fe400078e00a2 */
[----:B------:R-:W-:Y:S02]  /*45b0*/  IMAD.MOV.U32 R67, RZ, RZ, R163 ;  /* 0x000000ffff437224 */ /* 0x000fe400078e00a3 */
[----:B------:R-:W-:Y:S01]  /*45c0*/  IMAD.WIDE R102, R85, 0x2, R102 ;  /* 0x0000000255667825 */ /* 0x000fe200078e0266 */
[----:B------:R-:W-:-:S03]  /*45d0*/  UIADD3 UR7, UPT, UPT, UR7, -0x40, URZ ;  /* 0xffffffc007077890 */ /* 0x000fc6000fffe0ff */
[----:B------:R-:W-:-:S04]  /*45e0*/  IMAD.WIDE R106, R85, 0x2, R106 ;  /* 0x00000002556a7825 */ /* 0x000fc800078e026a */
[----:B------:R-:W-:-:S04]  /*45f0*/  IMAD.WIDE R104, R85, 0x2, R104 ;  /* 0x0000000255687825 */ /* 0x000fc800078e0268 */
[----:B------:R-:W-:Y:S02]  /*4600*/  IMAD.MOV.U32 R110, RZ, RZ, R168 ;  /* 0x000000ffff6e7224 */ /* 0x000fe400078e00a8 */
[----:B------:R-:W-:Y:S02]  /*4610*/  IMAD.MOV.U32 R109, RZ, RZ, R169 ;  /* 0x000000ffff6d7224 */ /* 0x000fe400078e00a9 */
[----:B------:R-:W-:Y:S02]  /*4620*/  IMAD.MOV.U32 R120, RZ, RZ, R166 ;  /* 0x000000ffff787224 */ /* 0x000fe400078e00a6 */
[----:B------:R-:W-:Y:S02]  /*4630*/  IMAD.MOV.U32 R113, RZ, RZ, R167 ;  /* 0x000000ffff717224 */ /* 0x000fe400078e00a7 */
[----:B------:R-:W-:-:S04]  /*4640*/  IMAD.WIDE R126, R85, 0x2, R126 ;  /* 0x00000002557e7825 */ /* 0x000fc800078e027e */
[----:B------:R-:W-:-:S04]  /*4650*/  IMAD.WIDE R124, R85, 0x2, R124 ;  /* 0x00000002557c7825 */ /* 0x000fc800078e027c */
[----:B------:R-:W-:-:S04]  /*4660*/  IMAD.WIDE R122, R85, 0x2, R122 ;  /* 0x00000002557a7825 */ /* 0x000fc800078e027a */
[----:B------:R-:W-:Y:S02]  /*4670*/  IMAD.MOV.U32 R64, RZ, RZ, R164 ;  /* 0x000000ffff407224 */ /* 0x000fe400078e00a4 */
[----:B------:R-:W-:Y:S02]  /*4680*/  IMAD.MOV.U32 R65, RZ, RZ, R165 ;  /* 0x000000ffff417224 */ /* 0x000fe400078e00a5 */
[----:B------:R-:W-:Y:S02]  /*4690*/  IMAD.MOV.U32 R54, RZ, RZ, R148 ;  /* 0x000000ffff367224 */ /* 0x000fe400078e0094 */
[----:B------:R-:W-:Y:S02]  /*46a0*/  IMAD.MOV.U32 R53, RZ, RZ, R149 ;  /* 0x000000ffff357224 */ /* 0x000fe400078e0095 */
[----:B------:R-:W-:-:S04]  /*46b0*/  IMAD.WIDE R142, R85, 0x2, R142 ;  /* 0x00000002558e7825 */ /* 0x000fc800078e028e */
[----:B------:R-:W-:Y:S02]  /*46c0*/  IMAD.MOV.U32 R52, RZ, RZ, R146 ;  /* 0x000000ffff347224 */ /* 0x000fe400078e0092 */
[----:B------:R-:W-:Y:S02]  /*46d0*/  IMAD.MOV.U32 R55, RZ, RZ, R147 ;  /* 0x000000ffff377224 */ /* 0x000fe400078e0093 */
[----:B------:R-:W-:-:S04]  /*46e0*/  IMAD.WIDE R140, R85, 0x2, R140 ;  /* 0x00000002558c7825 */ /* 0x000fc800078e028c */
        /* <DEDUP_REMOVED lines=15> */
[----:B------:R-:W-:Y:S01]  /*47e0*/  IMAD.MOV.U32 R42, RZ, RZ, R38 ;  /* 0x000000ffff2a7224 */ /* 0x000fe200078e0026 */
[----:B------:R-:W-:Y:S06]  /*47f0*/  BRA.U UP0, `(.L_x_2) ;  /* 0xffffffe100e87547 */ /* 0x000fec000b83ffff */
[----:B------:R-:W-:Y:S02]  /*4800*/  F2FP.BF16.F32.PACK_AB R47, R47, R71 ;  /* 0x000000472f2f723e */ /* 0x000fe400000010ff */
[----:B------:R-:W-:Y:S02]  /*4810*/  F2FP.BF16.F32.PACK_AB R46, R46, R70 ;  /* 0x000000462e2e723e */ /* 0x000fe400000010ff */
[----:B------:R-:W-:Y:S02]  /*4820*/  F2FP.BF16.F32.PACK_AB R45, R45, R69 ;  /* 0x000000452d2d723e */ /* 0x000fe400000010ff */
[----:B------:R-:W-:Y:S02]  /*4830*/  F2FP.BF16.F32.PACK_AB R44, R44, R68 ;  /* 0x000000442c2c723e */ /* 0x000fe400000010ff */
[----:B------:R-:W-:Y:S02]  /*4840*/  F2FP.BF16.F32.PACK_AB R63, R79, R63 ;  /* 0x0000003f4f3f723e */ /* 0x000fe400000010ff */
[----:B------:R-:W-:-:S02]  /*4850*/  F2FP.BF16.F32.PACK_AB R62, R78, R62 ;  /* 0x0000003e4e3e723e */ /* 0x000fc400000010ff */
[----:B------:R-:W-:Y:S02]  /*4860*/  F2FP.BF16.F32.PACK_AB R61, R77, R61 ;  /* 0x0000003d4d3d723e */ /* 0x000fe400000010ff */
[----:B------:R-:W-:-:S07]  /*4870*/  F2FP.BF16.F32.PACK_AB R60, R76, R60 ;  /* 0x0000003c4c3c723e */ /* 0x000fce00000010ff */
.L_x_1:
[----:B------:R-:W-:Y:S01]  /*4880*/  BAR.SYNC.DEFER_BLOCKING 0x0 ;  /* 0x0000000000007b1d */ /* 0x000fe20000010000 */
[----:B------:R-:W-:Y:S01]  /*4890*/  IMAD.SHL.U32 R7, R0, 0x40, RZ ;  /* 0x0000004000077824 */ /* 0x000fe200078e00ff */
[----:B------:R-:W-:Y:S01]  /*48a0*/  LOP3.LUT R8, R6, 0x80, RZ, 0xc0, !PT ;  /* 0x0000008006087812 */ /* 0x000fe200078ec0ff */
[----:B------:R-:W-:Y:S01]  /*48b0*/  IMAD.SHL.U32 R6, R0, 0x10, RZ ;  /* 0x0000001000067824 */ /* 0x000fe200078e00ff */
[----:B------:R-:W-:Y:S02]  /*48c0*/  LEA R12, R3, UR5, 0x4 ;  /* 0x00000005030c7c11 */ /* 0x000fe4000f8e20ff */
[----:B------:R-:W-:Y:S01]  /*48d0*/  LOP3.LUT R7, R7, 0x200, RZ, 0xc0, !PT ;  /* 0x0000020007077812 */ /* 0x000fe200078ec0ff */
[----:B------:R-:W0:Y:S01]  /*48e0*/  LDCU UR4, c[0x0][0x3b4] ;  /* 0x00007680ff0477ac */ /* 0x000e220008000800 */
[----:B------:R-:W-:Y:S02]  /*48f0*/  LOP3.LUT R6, R6, 0x70, RZ, 0xc0, !PT ;  /* 0x0000007006067812 */ /* 0x000fe400078ec0ff */
[----:B------:R-:W-:Y:S01]  /*4900*/  IADD3 R7, PT, PT, R8, UR5, R7 ;  /* 0x0000000508077c10 */ /* 0x000fe2000fffe007 */
[----:B------:R-:W1:Y:S01]  /*4910*/  LDCU.128 UR12, c[0x0][0x390] ;  /* 0x00007200ff0c77ac */ /* 0x000e620008000c00 */
[----:B------:R-:W-:-:S02]  /*4920*/  SHF.R.U32.HI R27, RZ, 0x5, R0 ;  /* 0x00000005ff1b7819 */ /* 0x000fc40000011600 */
[----:B------:R-:W-:Y:S01]  /*4930*/  IADD3 R6, PT, PT, R6, R7, R5 ;  /* 0x0000000706067210 */ /* 0x000fe20007ffe005 */
[----:B------:R-:W2:Y:S01]  /*4940*/  LDCU UR5, c[0x0][0x3b8] ;  /* 0x00007700ff0577ac */ /* 0x000ea20008000800 */
[----:B------:R-:W-:-:S04]  /*4950*/  SGXT.U32 R27, R27, 0x1 ;  /* 0x000000011b1b781a */ /* 0x000fc80000000000 */
[C-C-:B------:R-:W-:Y:S02]  /*4960*/  LOP3.LUT R3, R4.reuse, 0x2, R27.reuse, 0xfe, !PT ;  /* 0x0000000204037812 */ /* 0x140fe400078efe1b */
[--C-:B------:R-:W-:Y:S01]  /*4970*/  LOP3.LUT R0, R4, 0x1e, R27.reuse, 0xfe, !PT ;  /* 0x0000001e04007812 */ /* 0x100fe200078efe1b */
[----:B------:R-:W-:Y:S01]  /*4980*/  STSM.16.M88.4 [R6], R60 ;  /* 0x0000003c06007844 */ /* 0x000fe20000000200 */
[----:B0-----:R-:W-:Y:S01]  /*4990*/  IMAD R5, R2, UR4, RZ ;  /* 0x0000000402057c24 */ /* 0x001fe2000f8e02ff */
[--C-:B------:R-:W-:Y:S02]  /*49a0*/  LOP3.LUT R20, R4, 0x1c, R27.reuse, 0xfe, !PT ;  /* 0x0000001c04147812 */ /* 0x100fe400078efe1b */
[----:B------:R0:W-:Y:S01]  /*49b0*/  STSM.16.M88.4 [R6+0x100], R44 ;  /* 0x0001002c06007844 */ /* 0x0001e20000000200 */
[----:B-1----:R-:W-:Y:S02]  /*49c0*/  ISETP.GE.AND P0, PT, R2, UR14, PT ;  /* 0x0000000e02007c0c */ /* 0x002fe4000bf06270 */
[C---:B------:R-:W-:Y:S01]  /*49d0*/  LOP3.LUT R2, R4.reuse, R27, RZ, 0xfc, !PT ;  /* 0x0000001b04027212 */ /* 0x040fe200078efcff */
[----:B------:R-:W-:Y:S01]  /*49e0*/  BAR.SYNC.DEFER_BLOCKING 0x0 ;  /* 0x0000000000007b1d */ /* 0x000fe20000010000 */
[----:B------:R-:W-:Y:S01]  /*49f0*/  LEA R30, P2, R5, UR12, 0x1 ;  /* 0x0000000c051e7c11 */ /* 0x000fe2000f8408ff */
[----:B--2---:R-:W-:Y:S01]  /*4a00*/  IMAD R7, R3, UR5, RZ ;  /* 0x0000000503077c24 */ /* 0x004fe2000f8e02ff */
[----:B------:R-:W-:-:S02]  /*4a10*/  LOP3.LUT R21, R4, 0x1a, R27, 0xfe, !PT ;  /* 0x0000001a04157812 */ /* 0x000fc400078efe1b */
[----:B------:R-:W-:Y:S02]  /*4a20*/  LEA.HI.X.SX32 R32, R5, UR13, 0x1, P2 ;  /* 0x0000000d05207c11 */ /* 0x000fe400090f0eff */
[C-C-:B------:R-:W-:Y:S02]  /*4a30*/  LOP3.LUT R22, R4.reuse, 0x18, R27.reuse, 0xfe, !PT ;  /* 0x0000001804167812 */ /* 0x140fe400078efe1b */
[C-C-:B------:R-:W-:Y:S02]  /*4a40*/  LOP3.LUT R23, R4.reuse, 0x16, R27.reuse, 0xfe, !PT ;  /* 0x0000001604177812 */ /* 0x140fe400078efe1b */
[--C-:B------:R-:W-:Y:S01]  /*4a50*/  LOP3.LUT R24, R4, 0x14, R27.reuse, 0xfe, !PT ;  /* 0x0000001404187812 */ /* 0x100fe200078efe1b */
[----:B0-----:R-:W-:Y:S01]  /*4a60*/  IMAD R6, R2, UR5, RZ ;  /* 0x0000000502067c24 */ /* 0x001fe2000f8e02ff */
[C-C-:B------:R-:W-:Y:S02]  /*4a70*/  LOP3.LUT R25, R4.reuse, 0x12, R27.reuse, 0xfe, !PT ;  /* 0x0000001204197812 */ /* 0x140fe400078efe1b */
[----:B------:R-:W-:-:S02]  /*4a80*/  LOP3.LUT R26, R4, 0x10, R27, 0xfe, !PT ;  /* 0x00000010041a7812 */ /* 0x000fc400078efe1b */
[--C-:B------:R-:W-:Y:S02]  /*4a90*/  LOP3.LUT R19, R4, 0xe, R27.reuse, 0xfe, !PT ;  /* 0x0000000e04137812 */ /* 0x100fe400078efe1b */
[----:B------:R-:W-:Y:S02]  /*4aa0*/  ISETP.LT.AND P1, PT, R2, UR15, !P0 ;  /* 0x0000000f02007c0c */ /* 0x000fe4000c721270 */
[C-C-:B------:R-:W-:Y:S02]  /*4ab0*/  LOP3.LUT R18, R4.reuse, 0xc, R27.reuse, 0xfe, !PT ;  /* 0x0000000c04127812 */ /* 0x140fe400078efe1b */
[C-C-:B------:R-:W-:Y:S01]  /*4ac0*/  LOP3.LUT R17, R4.reuse, 0xa, R27.reuse, 0xfe, !PT ;  /* 0x0000000a04117812 */ /* 0x140fe200078efe1b */
[----:B------:R-:W0:Y:S01]  /*4ad0*/  LDS.128 R8, [R12] ;  /* 0x000000000c087984 */ /* 0x000e220000000c00 */
[C-C-:B------:R-:W-:Y:S02]  /*4ae0*/  LOP3.LUT R5, R4.reuse, 0x8, R27.reuse, 0xfe, !PT ;  /* 0x0000000804057812 */ /* 0x140fe400078efe1b */
[--C-:B------:R-:W-:Y:S01]  /*4af0*/  LOP3.LUT R16, R4, 0x6, R27.reuse, 0xfe, !PT ;  /* 0x0000000604107812 */ /* 0x100fe200078efe1b */
[----:B------:R-:W1:Y:S01]  /*4b00*/  LDS.128 R12, [R12+0x400] ;  /* 0x000400000c0c7984 */ /* 0x000e620000000c00 */
[----:B------:R-:W-:Y:S01]  /*4b10*/  LEA R2, P2, R6, R30, 0x1 ;  /* 0x0000001e06027211 */ /* 0x000fe200078408ff */
[----:B------:R-:W-:Y:S01]  /*4b20*/  IMAD R29, R5, UR5, RZ ;  /* 0x00000005051d7c24 */ /* 0x000fe2000f8e02ff */
[----:B------:R-:W-:Y:S01]  /*4b30*/  LOP3.LUT R4, R4, 0x4, R27, 0xfe, !PT ;  /* 0x0000000404047812 */ /* 0x000fe200078efe1b */
[----:B------:R-:W-:Y:S01]  /*4b40*/  IMAD R28, R16, UR5, RZ ;  /* 0x00000005101c7c24 */ /* 0x000fe2000f8e02ff */
[----:B------:R-:W-:-:S02]  /*4b50*/  ISETP.LT.AND P5, PT, R3, UR15, !P0 ;  /* 0x0000000f03007c0c */ /* 0x000fc4000c7a1270 */
[----:B------:R-:W-:Y:S01]  /*4b60*/  LEA.HI.X.SX32 R3, R6, R32, 0x1, P2 ;  /* 0x0000002006037211 */ /* 0x000fe200010f0eff */
[C---:B------:R-:W-:Y:S01]  /*4b70*/  IMAD R27, R4.reuse, UR5, RZ ;  /* 0x00000005041b7c24 */ /* 0x040fe2000f8e02ff */
[C---:B------:R-:W-:Y:S02]  /*4b80*/  LEA R6, P2, R7.reuse, R30, 0x1 ;  /* 0x0000001e07067211 */ /* 0x040fe400078408ff */
[----:B------:R-:W-:Y:S02]  /*4b90*/  ISETP.LT.AND P4, PT, R4, UR15, !P0 ;  /* 0x0000000f04007c0c */ /* 0x000fe4000c781270 */
[----:B------:R-:W-:Y:S02]  /*4ba0*/  LEA.HI.X.SX32 R7, R7, R32, 0x1, P2 ;  /* 0x0000002007077211 */ /* 0x000fe400010f0eff */
[----:B------:R-:W-:Y:S02]  /*4bb0*/  LEA R4, P2, R27, R30, 0x1 ;  /* 0x0000001e1b047211 */ /* 0x000fe400078408ff */
[----:B------:R-:W-:Y:S01]  /*4bc0*/  ISETP.LT.AND P3, PT, R16, UR15, !P0 ;  /* 0x0000000f10007c0c */ /* 0x000fe2000c761270 */
[----:B0-----:R0:W-:Y:S01]  /*4bd0*/  @P1 STG.E.U16 desc[UR8][R2.64], R8 ;  /* 0x0000000802001986 */ /* 0x0011e2000c101508 */
[----:B------:R-:W-:-:S02]  /*4be0*/  ISETP.LT.AND P1, PT, R5, UR15, !P0 ;  /* 0x0000000f05007c0c */ /* 0x000fc4000c721270 */
[----:B------:R-:W-:Y:S01]  /*4bf0*/  LEA.HI.X.SX32 R5, R27, R32, 0x1, P2 ;  /* 0x000000201b057211 */ /* 0x000fe200010f0eff */
[----:B------:R2:W-:Y:S01]  /*4c00*/  @P5 STG.E.U16 desc[UR8][R6.64], R9 ;  /* 0x0000000906005986 */ /* 0x0005e2000c101508 */
[C---:B------:R-:W-:Y:S01]  /*4c10*/  IMAD R27, R17.reuse, UR5, RZ ;  /* 0x00000005111b7c24 */ /* 0x040fe2000f8e02ff */
[C---:B------:R-:W-:Y:S02]  /*4c20*/  LEA R16, P5, R28.reuse, R30, 0x1 ;  /* 0x0000001e1c107211 */ /* 0x040fe400078a08ff */
[----:B------:R-:W-:Y:S01]  /*4c30*/  ISETP.LT.AND P2, PT, R17, UR15, !P0 ;  /* 0x0000000f11007c0c */ /* 0x000fe2000c741270 */
[----:B------:R3:W-:Y:S01]  /*4c40*/  @P4 STG.E.U16 desc[UR8][R4.64], R10 ;  /* 0x0000000a04004986 */ /* 0x0007e2000c101508 */
[----:B------:R-:W-:Y:S02]  /*4c50*/  LEA.HI.X.SX32 R17, R28, R32, 0x1, P5 ;  /* 0x000000201c117211 */ /* 0x000fe400028f0eff */
[-C--:B0-----:R-:W-:Y:S02]  /*4c60*/  LEA R2, P6, R29, R30.reuse, 0x1 ;  /* 0x0000001e1d027211 */ /* 0x081fe400078c08ff */
[----:B------:R-:W-:Y:S01]  /*4c70*/  PRMT R8, R8, 0x7632, R8 ;  /* 0x0000763208087816 */ /* 0x000fe20000000008 */
[----:B------:R0:W-:Y:S01]  /*4c80*/  @P3 STG.E.U16 desc[UR8][R16.64], R11 ;  /* 0x0000000b10003986 */ /* 0x0001e2000c101508 */
[----:B--2---:R-:W-:-:S02]  /*4c90*/  LEA R6, P4, R27, R30, 0x1 ;  /* 0x0000001e1b067211 */ /* 0x004fc400078808ff */
[-C--:B------:R-:W-:Y:S02]  /*4ca0*/  LEA.HI.X.SX32 R3, R29, R32.reuse, 0x1, P6 ;  /* 0x000000201d037211 */ /* 0x080fe400030f0eff */
[----:B------:R-:W-:Y:S01]  /*4cb0*/  LEA.HI.X.SX32 R7, R27, R32, 0x1, P4 ;  /* 0x000000201b077211 */ /* 0x000fe200020f0eff */
[C---:B------:R-:W-:Y:S01]  /*4cc0*/  IMAD R27, R18.reuse, UR5, RZ ;  /* 0x00000005121b7c24 */ /* 0x040fe2000f8e02ff */
[----:B------:R-:W-:Y:S01]  /*4cd0*/  ISETP.LT.AND P3, PT, R18, UR15, !P0 ;  /* 0x0000000f12007c0c */ /* 0x000fe2000c761270 */
[----:B-1----:R1:W-:Y:S01]  /*4ce0*/  @P1 STG.E.U16 desc[UR8][R2.64], R12 ;  /* 0x0000000c02001986 */ /* 0x0023e2000c101508 */
[----:B---3--:R-:W-:Y:S01]  /*4cf0*/  IMAD R5, R19, UR5, RZ ;  /* 0x0000000513057c24 */ /* 0x008fe2000f8e02ff */
[C---:B------:R-:W-:Y:S01]  /*4d00*/  ISETP.LT.AND P1, PT, R26.reuse, UR15, !P0 ;  /* 0x0000000f1a007c0c */ /* 0x040fe2000c721270 */
[----:B------:R-:W-:Y:S01]  /*4d10*/  IMAD R26, R26, UR5, RZ ;  /* 0x000000051a1a7c24 */ /* 0x000fe2000f8e02ff */
[----:B------:R-:W-:Y:S01]  /*4d20*/  LEA R18, P4, R27, R30, 0x1 ;  /* 0x0000001e1b127211 */ /* 0x000fe200078808ff */
[----:B------:R2:W-:Y:S01]  /*4d30*/  @P2 STG.E.U16 desc[UR8][R6.64], R13 ;  /* 0x0000000d06002986 */ /* 0x0005e2000c101508 */
[----:B------:R-:W-:Y:S01]  /*4d40*/  ISETP.LT.AND P2, PT, R19, UR15, !P0 ;  /* 0x0000000f13007c0c */ /* 0x000fe2000c741270 */
[----:B0-----:R-:W-:Y:S01]  /*4d50*/  IMAD R17, R20, UR5, RZ ;  /* 0x0000000514117c24 */ /* 0x001fe2000f8e02ff */
[----:B------:R-:W-:-:S02]  /*4d60*/  LEA.HI.X.SX32 R19, R27, R32, 0x1, P4 ;  /* 0x000000201b137211 */ /* 0x000fc400020f0eff */
[C---:B------:R-:W-:Y:S01]  /*4d70*/  ISETP.LT.AND P4, PT, R25.reuse, UR15, !P0 ;  /* 0x0000000f19007c0c */ /* 0x040fe2000c781270 */
[----:B------:R-:W-:Y:S01]  /*4d80*/  IMAD R25, R25, UR5, RZ ;  /* 0x0000000519197c24 */ /* 0x000fe2000f8e02ff */
[CC--:B------:R-:W-:Y:S01]  /*4d90*/  LEA R4, P5, R5.reuse, R30.reuse, 0x1 ;  /* 0x0000001e05047211 */ /* 0x0c0fe200078a08ff */
[----:B------:R0:W-:Y:S01]  /*4da0*/  @P3 STG.E.U16 desc[UR8][R18.64], R14 ;  /* 0x0000000e12003986 */ /* 0x0001e2000c101508 */
[C---:B-1----:R-:W-:Y:S02]  /*4db0*/  LEA R2, P3, R26.reuse, R30, 0x1 ;  /* 0x0000001e1a027211 */ /* 0x042fe400078608ff */
[----:B------:R-:W-:Y:S02]  /*4dc0*/  LEA.HI.X.SX32 R5, R5, R32, 0x1, P5 ;  /* 0x0000002005057211 */ /* 0x000fe400028f0eff */
[----:B--2---:R-:W-:Y:S02]  /*4dd0*/  LEA R6, P6, R25, R30, 0x1 ;  /* 0x0000001e19067211 */ /* 0x004fe400078c08ff */
[-C--:B------:R-:W-:Y:S01]  /*4de0*/  LEA.HI.X.SX32 R3, R26, R32.reuse, 0x1, P3 ;  /* 0x000000201a037211 */ /* 0x080fe200018f0eff */
[----:B------:R-:W-:Y:S01]  /*4df0*/  @P2 STG.E.U16 desc[UR8][R4.64], R15 ;  /* 0x0000000f04002986 */ /* 0x000fe2000c101508 */
[----:B------:R-:W-:Y:S01]  /*4e00*/  PRMT R10, R9, 0x7632, R10 ;  /* 0x00007632090a7816 */ /* 0x000fe2000000000a */
[----:B------:R-:W-:Y:S01]  /*4e10*/  IMAD R9, R21, UR5, RZ ;  /* 0x0000000515097c24 */ /* 0x000fe2000f8e02ff */
[----:B------:R-:W-:Y:S01]  /*4e20*/  LEA.HI.X.SX32 R7, R25, R32, 0x1, P6 ;  /* 0x0000002019077211 */ /* 0x000fe200030f0eff */
[----:B------:R1:W-:Y:S01]  /*4e30*/  @P1 STG.E.U16 desc[UR8][R2.64], R8 ;  /* 0x0000000802001986 */ /* 0x0003e2000c101508 */
[C---:B------:R-:W-:Y:S01]  /*4e40*/  ISETP.LT.AND P3, PT, R22.reuse, UR15, !P0 ;  /* 0x0000000f16007c0c */ /* 0x040fe2000c761270 */
[----:B------:R-:W-:Y:S01]  /*4e50*/  IMAD R22, R22, UR5, RZ ;  /* 0x0000000516167c24 */ /* 0x000fe2000f8e02ff */
[C---:B------:R-:W-:Y:S01]  /*4e60*/  ISETP.LT.AND P5, PT, R24.reuse, UR15, !P0 ;  /* 0x0000000f18007c0c */ /* 0x040fe2000c7a1270 */
[----:B------:R2:W-:Y:S01]  /*4e70*/  @P4 STG.E.U16 desc[UR8][R6.64], R10 ;  /* 0x0000000a06004986 */ /* 0x0005e2000c101508 */
[C---:B------:R-:W-:Y:S01]  /*4e80*/  ISETP.LT.AND P4, PT, R23.reuse, UR15, !P0 ;  /* 0x0000000f17007c0c */ /* 0x040fe2000c781270 */
[----:B------:R-:W-:Y:S01]  /*4e90*/  IMAD R23, R23, UR5, RZ ;  /* 0x0000000517177c24 */ /* 0x000fe2000f8e02ff */
[----:B------:R-:W-:Y:S01]  /*4ea0*/  PRMT R11, R11, 0x7632, R11 ;  /* 0x000076320b0b7816 */ /* 0x000fe2000000000b */
[----:B------:R-:W-:Y:S01]  /*4eb0*/  IMAD R24, R24, UR5, RZ ;  /* 0x0000000518187c24 */ /* 0x000fe2000f8e02ff */
[----:B------:R-:W-:Y:S01]  /*4ec0*/  PRMT R12, R12, 0x7632, R12 ;  /* 0x000076320c0c7816 */ /* 0x000fe2000000000c */
[----:B0-----:R-:W-:Y:S01]  /*4ed0*/  IMAD R19, R0, UR5, RZ ;  /* 0x0000000500137c24 */ /* 0x001fe2000f8e02ff */
[----:B------:R-:W-:-:S02]  /*4ee0*/  PRMT R13, R13, 0x7632, R13 ;  /* 0x000076320d0d7816 */ /* 0x000fc4000000000d */
[CC--:B-1----:R-:W-:Y:S02]  /*4ef0*/  LEA R2, P1, R23.reuse, R30.reuse, 0x1 ;  /* 0x0000001e17027211 */ /* 0x0c2fe400078208ff */
[-C--:B------:R-:W-:Y:S02]  /*4f00*/  LEA R4, P6, R24, R30.reuse, 0x1 ;  /* 0x0000001e18047211 */ /* 0x080fe400078c08ff */
[C---:B--2---:R-:W-:Y:S02]  /*4f10*/  LEA R6, P2, R22.reuse, R30, 0x1 ;  /* 0x0000001e16067211 */ /* 0x044fe400078408ff */
[----:B------:R-:W-:Y:S02]  /*4f20*/  LEA.HI.X.SX32 R3, R23, R32, 0x1, P1 ;  /* 0x0000002017037211 */ /* 0x000fe400008f0eff */
[----:B------:R-:W-:Y:S02]  /*4f30*/  LEA R16, P1, R17, R30, 0x1 ;  /* 0x0000001e11107211 */ /* 0x000fe400078208ff */
[----:B------:R-:W-:-:S02]  /*4f40*/  LEA.HI.X.SX32 R7, R22, R32, 0x1, P2 ;  /* 0x0000002016077211 */ /* 0x000fc400010f0eff */
[----:B------:R-:W-:Y:S02]  /*4f50*/  ISETP.LT.AND P2, PT, R21, UR15, !P0 ;  /* 0x0000000f15007c0c */ /* 0x000fe4000c741270 */
[-C--:B------:R-:W-:Y:S02]  /*4f60*/  LEA.HI.X.SX32 R17, R17, R32.reuse, 0x1, P1 ;  /* 0x0000002011117211 */ /* 0x080fe400008f0eff */
[----:B------:R-:W-:Y:S02]  /*4f70*/  ISETP.LT.AND P1, PT, R20, UR15, !P0 ;  /* 0x0000000f14007c0c */ /* 0x000fe4000c721270 */
[----:B------:R-:W-:Y:S02]  /*4f80*/  ISETP.LT.AND P0, PT, R0, UR15, !P0 ;  /* 0x0000000f00007c0c */ /* 0x000fe4000c701270 */
[----:B------:R-:W-:Y:S02]  /*4f90*/  LEA.HI.X.SX32 R5, R24, R32, 0x1, P6 ;  /* 0x0000002018057211 */ /* 0x000fe400030f0eff */
[----:B------:R-:W-:-:S02]  /*4fa0*/  LEA R8, P6, R9, R30, 0x1 ;  /* 0x0000001e09087211 */ /* 0x000fc400078c08ff */
[----:B------:R-:W-:Y:S02]  /*4fb0*/  PRMT R10, R10, 0x7632, R10 ;  /* 0x000076320a0a7816 */ /* 0x000fe4000000000a */
[----:B------:R-:W-:Y:S02]  /*4fc0*/  LEA.HI.X.SX32 R9, R9, R32, 0x1, P6 ;  /* 0x0000002009097211 */ /* 0x000fe400030f0eff */
[----:B------:R-:W-:Y:S01]  /*4fd0*/  PRMT R14, R14, 0x7632, R14 ;  /* 0x000076320e0e7816 */ /* 0x000fe2000000000e */
[----:B------:R0:W-:Y:S01]  /*4fe0*/  @P5 STG.E.U16 desc[UR8][R4.64], R10 ;  /* 0x0000000a04005986 */ /* 0x0001e2000c101508 */
[----:B------:R-:W-:-:S03]  /*4ff0*/  LEA R18, P6, R19, R30, 0x1 ;  /* 0x0000001e13127211 */ /* 0x000fc600078c08ff */
[----:B------:R0:W-:Y:S01]  /*5000*/  @P4 STG.E.U16 desc[UR8][R2.64], R11 ;  /* 0x0000000b02004986 */ /* 0x0001e2000c101508 */
[----:B------:R-:W-:-:S03]  /*5010*/  LEA.HI.X.SX32 R19, R19, R32, 0x1, P6 ;  /* 0x0000002013137211 */ /* 0x000fc600030f0eff */
[----:B------:R0:W-:Y:S04]  /*5020*/  @P3 STG.E.U16 desc[UR8][R6.64], R12 ;  /* 0x0000000c06003986 */ /* 0x0001e8000c101508 */
[----:B------:R0:W-:Y:S04]  /*5030*/  @P2 STG.E.U16 desc[UR8][R8.64], R13 ;  /* 0x0000000d08002986 */ /* 0x0001e8000c101508 */
[----:B------:R0:W-:Y:S01]  /*5040*/  @P1 STG.E.U16 desc[UR8][R16.64], R14 ;  /* 0x0000000e10001986 */ /* 0x0001e2000c101508 */
[----:B------:R-:W-:Y:S05]  /*5050*/  @!P0 EXIT ;  /* 0x000000000000894d */ /* 0x000fea0003800000 */
[----:B0-----:R-:W-:-:S05]  /*5060*/  PRMT R9, R15, 0x7632, R9 ;  /* 0x000076320f097816 */ /* 0x001fca0000000009 */
[----:B------:R-:W-:Y:S01]  /*5070*/  STG.E.U16 desc[UR8][R18.64], R9 ;  /* 0x0000000912007986 */ /* 0x000fe2000c101508 */
[----:B------:R-:W-:Y:S05]  /*5080*/  EXIT ;  /* 0x000000000000794d */ /* 0x000fea0003800000 */
.L_x_3:
[----:B------:R-:W-:-:S00]  /*5090*/  BRA `(.L_x_3) ;  /* 0xfffffffc00fc7947 */ /* 0x000fc0000383ffff */
[----:B------:R-:W-:-:S00]  /*50a0*/  NOP ;  /* 0x0000000000007918 */ /* 0x000fc00000000000 */
        /* <DEDUP_REMOVED lines=13> */
.L_x_4:


//--------------------- .nv.shared.matmul_kernel  --------------------------
	.section	.nv.shared.matmul_kernel,"aw",@nobits
	.sectionflags	@""
	.align	16
	.zero		1024


//--------------------- .nv.shared.reserved.0     --------------------------
	.section	.nv.shared.reserved.0,"aw",@nobits
	.weak		__nv_reservedSMEM_offset_0_alias
	.size		__nv_reservedSMEM_offset_0_alias, 0, 64
	.other		__nv_reservedSMEM_offset_0_alias,@"STO_CUDA_RESERVED_SHARED STV_DEFAULT"
__nv_reservedSMEM_offset_0_alias:
	.zero		0
	.zero		64


//--------------------- .nv.constant0.matmul_kernel --------------------------
	.section	.nv.constant0.matmul_kernel,"a",@progbits
	.sectionflags	@""
	.align	4
.nv.constant0.matmul_kernel:
	.zero		976


//--------------------- SYMBOLS --------------------------

	.type		.nv.reservedSmem.offset0,@object
	.size		.nv.reservedSmem.offset0,0x4
	.type		.nv.reservedSmem.cap,@object
	.size		.nv.reservedSmem.cap,0x4
